	.target	sm_80

	.elftype	@"ET_EXEC"


//--------------------- .note.nv.tkinfo           --------------------------
	.section	.note.nv.tkinfo,"",@"SHT_NOTE"
	.sectionflags	@"SHF_NOTE_NV_TKINFO"
	.tkinfo
        /*0018*/ 	.word	0x00000002
        /*0030*/ 	.string	""
        /*0030*/ 	.string	"ptxas"
        /*0030*/ 	.string	"Cuda compilation tools, release 13.0, V13.0.88"
        /*0030*/ 	.string	"Build cuda_13.0.r13.0/compiler.36424714_0"
        /*0030*/ 	.string	"-v  -suppress-debug-info  -lineinfo  -arch sm_80 "



//--------------------- .note.nv.cuinfo           --------------------------
	.section	.note.nv.cuinfo,"",@"SHT_NOTE"
	.sectionflags	@"SHF_NOTE_NV_CUINFO"
        /*0018*/ 	.short	0x0002
        /*001a*/ 	.short	0x0050
        /*001c*/ 	.short	0x0082
	.zero		2


//--------------------- .nv.info                  --------------------------
	.section	.nv.info,"",@"SHT_CUDA_INFO"
	.align	4


	//----- nvinfo : EIATTR_REGCOUNT
	.align		4
        /*0000*/ 	.byte	0x04, 0x2f
        /*0002*/ 	.short	(.L_1 - .L_0)
	.align		4
.L_0:
        /*0004*/ 	.word	index@(matmul_kernel)
        /*0008*/ 	.word	0x000000ff


	//----- nvinfo : EIATTR_FRAME_SIZE
	.align		4
.L_1:
        /*000c*/ 	.byte	0x04, 0x11
        /*000e*/ 	.short	(.L_3 - .L_2)
	.align		4
.L_2:
        /*0010*/ 	.word	index@(matmul_kernel)
        /*0014*/ 	.word	0x00000158


	//----- nvinfo : EIATTR_MIN_STACK_SIZE
	.align		4
.L_3:
        /*0018*/ 	.byte	0x04, 0x12
        /*001a*/ 	.short	(.L_5 - .L_4)
	.align		4
.L_4:
        /*001c*/ 	.word	index@(matmul_kernel)
        /*0020*/ 	.word	0x00000158
.L_5:


//--------------------- .nv.info.matmul_kernel    --------------------------
	.section	.nv.info.matmul_kernel,"",@"SHT_CUDA_INFO"
	.sectionflags	@""
	.align	4


	//----- nvinfo : EIATTR_CUDA_API_VERSION
	.align		4
        /*0000*/ 	.byte	0x04, 0x37
        /*0002*/ 	.short	(.L_7 - .L_6)
.L_6:
        /*0004*/ 	.word	0x00000082


	//----- nvinfo : EIATTR_SW2861232_WAR
	.align		4
.L_7:
        /*0008*/ 	.byte	0x01, 0x35
	.zero		2


	//----- nvinfo : EIATTR_PARAM_CBANK
	.align		4
        /*000c*/ 	.byte	0x04, 0x0a
        /*000e*/ 	.short	(.L_9 - .L_8)
	.align		4
.L_8:
        /*0010*/ 	.word	index@(.nv.constant0.matmul_kernel)
        /*0014*/ 	.short	0x0160
        /*0016*/ 	.short	0x0050


	//----- nvinfo : EIATTR_CBANK_PARAM_SIZE
	.align		4
.L_9:
        /*0018*/ 	.byte	0x03, 0x19
        /*001a*/ 	.short	0x0050


	//----- nvinfo : EIATTR_KPARAM_INFO
	.align		4
        /*001c*/ 	.byte	0x04, 0x17
        /*001e*/ 	.short	(.L_11 - .L_10)
.L_10:
        /*0020*/ 	.word	0x00000000
        /*0024*/ 	.short	0x000d
        /*0026*/ 	.short	0x0048
        /*0028*/ 	.byte	0x00, 0xf4, 0x21, 0x00


	//----- nvinfo : EIATTR_KPARAM_INFO
	.align		4
.L_11:
        /*002c*/ 	.byte	0x04, 0x17
        /*002e*/ 	.short	(.L_13 - .L_12)
.L_12:
        /*0030*/ 	.word	0x00000000
        /*0034*/ 	.short	0x000c
        /*0036*/ 	.short	0x0040
        /*0038*/ 	.byte	0x00, 0xf4, 0x21, 0x00


	//----- nvinfo : EIATTR_KPARAM_INFO
	.align		4
.L_13:
        /*003c*/ 	.byte	0x04, 0x17
        /*003e*/ 	.short	(.L_15 - .L_14)
.L_14:
        /*0040*/ 	.word	0x00000000
        /*0044*/ 	.short	0x000b
        /*0046*/ 	.short	0x0038
        /*0048*/ 	.byte	0x00, 0xf0, 0x11, 0x00


	//----- nvinfo : EIATTR_KPARAM_INFO
	.align		4
.L_15:
        /*004c*/ 	.byte	0x04, 0x17
        /*004e*/ 	.short	(.L_17 - .L_16)
.L_16:
        /*0050*/ 	.word	0x00000000
        /*0054*/ 	.short	0x000a
        /*0056*/ 	.short	0x0034
        /*0058*/ 	.byte	0x00, 0xf0, 0x11, 0x00


	//----- nvinfo : EIATTR_KPARAM_INFO
	.align		4
.L_17:
        /*005c*/ 	.byte	0x04, 0x17
        /*005e*/ 	.short	(.L_19 - .L_18)
.L_18:
        /*0060*/ 	.word	0x00000000
        /*0064*/ 	.short	0x0009
        /*0066*/ 	.short	0x0030
        /*0068*/ 	.byte	0x00, 0xf0, 0x11, 0x00


	//----- nvinfo : EIATTR_KPARAM_INFO
	.align		4
.L_19:
        /*006c*/ 	.byte	0x04, 0x17
        /*006e*/ 	.short	(.L_21 - .L_20)
.L_20:
        /*0070*/ 	.word	0x00000000
        /*0074*/ 	.short	0x0008
        /*0076*/ 	.short	0x002c
        /*0078*/ 	.byte	0x00, 0xf0, 0x11, 0x00


	//----- nvinfo : EIATTR_KPARAM_INFO
	.align		4
.L_21:
        /*007c*/ 	.byte	0x04, 0x17
        /*007e*/ 	.short	(.L_23 - .L_22)
.L_22:
        /*0080*/ 	.word	0x00000000
        /*0084*/ 	.short	0x0007
        /*0086*/ 	.short	0x0028
        /*0088*/ 	.byte	0x00, 0xf0, 0x11, 0x00


	//----- nvinfo : EIATTR_KPARAM_INFO
	.align		4
.L_23:
        /*008c*/ 	.byte	0x04, 0x17
        /*008e*/ 	.short	(.L_25 - .L_24)
.L_24:
        /*0090*/ 	.word	0x00000000
        /*0094*/ 	.short	0x0006
        /*0096*/ 	.short	0x0024
        /*0098*/ 	.byte	0x00, 0xf0, 0x11, 0x00


	//----- nvinfo : EIATTR_KPARAM_INFO
	.align		4
.L_25:
        /*009c*/ 	.byte	0x04, 0x17
        /*009e*/ 	.short	(.L_27 - .L_26)
.L_26:
        /*00a0*/ 	.word	0x00000000
        /*00a4*/ 	.short	0x0005
        /*00a6*/ 	.short	0x0020
        /*00a8*/ 	.byte	0x00, 0xf0, 0x11, 0x00


	//----- nvinfo : EIATTR_KPARAM_INFO
	.align		4
.L_27:
        /*00ac*/ 	.byte	0x04, 0x17
        /*00ae*/ 	.short	(.L_29 - .L_28)
.L_28:
        /*00b0*/ 	.word	0x00000000
        /*00b4*/ 	.short	0x0004
        /*00b6*/ 	.short	0x001c
        /*00b8*/ 	.byte	0x00, 0xf0, 0x11, 0x00


	//----- nvinfo : EIATTR_KPARAM_INFO
	.align		4
.L_29:
        /*00bc*/ 	.byte	0x04, 0x17
        /*00be*/ 	.short	(.L_31 - .L_30)
.L_30:
        /*00c0*/ 	.word	0x00000000
        /*00c4*/ 	.short	0x0003
        /*00c6*/ 	.short	0x0018
        /*00c8*/ 	.byte	0x00, 0xf0, 0x11, 0x00


	//----- nvinfo : EIATTR_KPARAM_INFO
	.align		4
.L_31:
        /*00cc*/ 	.byte	0x04, 0x17
        /*00ce*/ 	.short	(.L_33 - .L_32)
.L_32:
        /*00d0*/ 	.word	0x00000000
        /*00d4*/ 	.short	0x0002
        /*00d6*/ 	.short	0x0010
        /*00d8*/ 	.byte	0x00, 0xf4, 0x21, 0x00


	//----- nvinfo : EIATTR_KPARAM_INFO
	.align		4
.L_33:
        /*00dc*/ 	.byte	0x04, 0x17
        /*00de*/ 	.short	(.L_35 - .L_34)
.L_34:
        /*00e0*/ 	.word	0x00000000
        /*00e4*/ 	.short	0x0001
        /*00e6*/ 	.short	0x0008
        /*00e8*/ 	.byte	0x00, 0xf4, 0x21, 0x00


	//----- nvinfo : EIATTR_KPARAM_INFO
	.align		4
.L_35:
        /*00ec*/ 	.byte	0x04, 0x17
        /*00ee*/ 	.short	(.L_37 - .L_36)
.L_36:
        /*00f0*/ 	.word	0x00000000
        /*00f4*/ 	.short	0x0000
        /*00f6*/ 	.short	0x0000
        /*00f8*/ 	.byte	0x00, 0xf4, 0x21, 0x00


	//----- nvinfo : EIATTR_MAXREG_COUNT
	.align		4
.L_37:
        /*00fc*/ 	.byte	0x03, 0x1b
        /*00fe*/ 	.short	0x00ff


	//----- nvinfo : EIATTR_NUM_BARRIERS
	.align		4
        /*0100*/ 	.byte	0x02, 0x4c
        /*0102*/ 	.byte	0x01
	.zero		1


	//----- nvinfo : EIATTR_ANNOTATIONS
	.align		4
        /*0104*/ 	.byte	0x04, 0x55
        /*0106*/ 	.short	(.L_39 - .L_38)


	//   ....[0]....
.L_38:
        /*0108*/ 	.word	0x00000001
        /*010c*/ 	.byte	0x30, 0x05, 0x00, 0x00, 0x01, 0x00, 0x00, 0x00, 0x80, 0x06, 0x00, 0x00, 0x01, 0x00, 0x00, 0x00
        /* <DEDUP_REMOVED lines=45> */
        /*03ec*/ 	.byte	0x70, 0x8f, 0x00, 0x00


	//----- nvinfo : EIATTR_MERCURY_ISA_VERSION
	.align		4
.L_39:
        /*03f0*/ 	.byte	0x03, 0x5f
        /*03f2*/ 	.short	0x0000


	//----- nvinfo : EIATTR_EXIT_INSTR_OFFSETS
	.align		4
        /*03f4*/ 	.byte	0x04, 0x1c
        /*03f6*/ 	.short	(.L_41 - .L_40)


	//   ....[0]....
.L_40:
        /*03f8*/ 	.word	0x00009830


	//   ....[1]....
        /*03fc*/ 	.word	0x00009860


	//----- nvinfo : EIATTR_REQNTID
	.align		4
.L_41:
        /*0400*/ 	.byte	0x04, 0x10
        /*0402*/ 	.short	(.L_43 - .L_42)
.L_42:
        /*0404*/ 	.word	0x00000040
        /*0408*/ 	.word	0x00000001
        /*040c*/ 	.word	0x00000001
.L_43:


//--------------------- .nv.callgraph             --------------------------
	.section	.nv.callgraph,"",@"SHT_CUDA_CALLGRAPH"
	.align	4
	.sectionentsize	8
	.align		4
        /*0000*/ 	.word	0x00000000
	.align		4
        /*0004*/ 	.word	0xffffffff
	.align		4
        /*0008*/ 	.word	0x00000000
	.align		4
        /*000c*/ 	.word	0xfffffffe
	.align		4
        /*0010*/ 	.word	0x00000000
	.align		4
        /*0014*/ 	.word	0xfffffffd
	.align		4
        /*0018*/ 	.word	0x00000000
	.align		4
        /*001c*/ 	.word	0xfffffffc


//--------------------- .nv.rel.action            --------------------------
	.section	.nv.rel.action,"",@"SHT_CUDA_RELOCINFO"
	.align	8
	.sectionentsize	8
        /*0000*/ 	.byte	0x73, 0x00, 0x00, 0x00, 0x00, 0x00, 0x00, 0x00, 0x00, 0x00, 0x00, 0x11, 0x25, 0x00, 0x05, 0x36


//--------------------- .nv.constant0.matmul_kernel --------------------------
	.section	.nv.constant0.matmul_kernel,"a",@progbits
	.sectionflags	@""
	.align	4
.nv.constant0.matmul_kernel:
	.zero		432


//--------------------- .text.matmul_kernel       --------------------------
	.section	.text.matmul_kernel,"ax",@progbits
	.sectioninfo	@"SHI_REGISTERS=255"
	.align	128
        .global         matmul_kernel
        .type           matmul_kernel,@function
        .size           matmul_kernel,(.L_x_5 - matmul_kernel)
        .other          matmul_kernel,@"STO_CUDA_ENTRY STV_DEFAULT"
matmul_kernel:
.text.matmul_kernel:
[----:B------:R-:W-:Y:S02]  /*0000*/  IMAD.MOV.U32 R1, RZ, RZ, c[0x0][0x28] ;  /* 0x00000a00ff017624 */ /* 0x000fe400078e00ff */
[----:B------:R-:W-:Y:S01]  /*0010*/  IMAD.MOV.U32 R0, RZ, RZ, c[0x0][0x17c] ;  /* 0x00005f00ff007624 */ /* 0x000fe200078e00ff */
[----:B------:R-:W0:Y:S01]  /*0020*/  S2R R5, SR_CTAID.X ;  /* 0x0000000000057919 */ /* 0x000e220000002500 */
[----:B------:R-:W-:Y:S01]  /*0030*/  ULDC UR9, c[0x0][0x180] ;  /* 0x0000600000097ab9 */ /* 0x000fe20000000800 */
[----:B------:R-:W-:Y:S01]  /*0040*/  IADD3 R1, R1, -0x158, RZ ;  /* 0xfffffea801017810 */ /* 0x000fe20007ffe0ff */
[----:B------:R-:W-:Y:S01]  /*0050*/  UIADD3 UR4, UR9, 0x7f, URZ ;  /* 0x0000007f09047890 */ /* 0x000fe2000fffe03f */
[----:B------:R-:W-:Y:S01]  /*0060*/  IADD3 R0, R0, 0x3f, RZ ;  /* 0x0000003f00007810 */ /* 0x000fe20007ffe0ff */
[----:B------:R-:W1:Y:S01]  /*0070*/  S2R R128, SR_TID.X ;  /* 0x0000000000807919 */ /* 0x000e620000002100 */
[----:B------:R-:W-:Y:S02]  /*0080*/  ULDC.64 UR10, c[0x0][0x118] ;  /* 0x00004600000a7ab9 */ /* 0x000fe40000000a00 */
[----:B------:R-:W-:Y:S01]  /*0090*/  SHF.R.S32.HI R3, RZ, 0x1f, R0 ;  /* 0x0000001fff037819 */ /* 0x000fe20000011400 */
[----:B------:R-:W-:-:S03]  /*00a0*/  UISETP.GT.AND UP0, UPT, UR4, 0x7f, UPT ;  /* 0x0000007f0400788c */ /* 0x000fc6000bf04270 */
[----:B------:R-:W-:-:S04]  /*00b0*/  LEA.HI R3, R3, R0, RZ, 0x6 ;  /* 0x0000000003037211 */ /* 0x000fc800078f30ff */
[----:B------:R-:W-:-:S05]  /*00c0*/  SHF.R.S32.HI R3, RZ, 0x6, R3 ;  /* 0x00000006ff037819 */ /* 0x000fca0000011403 */
[----:B------:R-:W-:Y:S01]  /*00d0*/  IMAD.SHL.U32 R4, R3, 0x8, RZ ;  /* 0x0000000803047824 */ /* 0x000fe200078e00ff */
[----:B0-----:R-:W-:-:S04]  /*00e0*/  IABS R8, R5 ;  /* 0x0000000500087213 */ /* 0x001fc80000000000 */
[-C--:B------:R-:W-:Y:S02]  /*00f0*/  IABS R7, R4.reuse ;  /* 0x0000000400077213 */ /* 0x080fe40000000000 */
[----:B------:R-:W-:Y:S02]  /*0100*/  IABS R10, R4 ;  /* 0x00000004000a7213 */ /* 0x000fe40000000000 */
[----:B------:R-:W0:Y:S08]  /*0110*/  I2F.RP R0, R7 ;  /* 0x0000000700007306 */ /* 0x000e300000209400 */
[----:B0-----:R-:W0:Y:S02]  /*0120*/  MUFU.RCP R0, R0 ;  /* 0x0000000000007308 */ /* 0x001e240000001000 */
[----:B0-----:R-:W-:Y:S01]  /*0130*/  IADD3 R2, R0, 0xffffffe, RZ ;  /* 0x0ffffffe00027810 */ /* 0x001fe20007ffe0ff */
[----:B------:R-:W-:-:S05]  /*0140*/  IMAD.MOV R0, RZ, RZ, -R10 ;  /* 0x000000ffff007224 */ /* 0x000fca00078e0a0a */
[----:B------:R0:W2:Y:S02]  /*0150*/  F2I.FTZ.U32.TRUNC.NTZ R3, R2 ;  /* 0x0000000200037305 */ /* 0x0000a4000021f000 */
[----:B0-----:R-:W-:Y:S02]  /*0160*/  IMAD.MOV.U32 R2, RZ, RZ, RZ ;  /* 0x000000ffff027224 */ /* 0x001fe400078e00ff */
[----:B--2---:R-:W-:-:S04]  /*0170*/  IMAD.MOV R6, RZ, RZ, -R3 ;  /* 0x000000ffff067224 */ /* 0x004fc800078e0a03 */
[----:B------:R-:W-:Y:S02]  /*0180*/  IMAD R9, R6, R7, RZ ;  /* 0x0000000706097224 */ /* 0x000fe400078e02ff */
[----:B------:R-:W-:Y:S02]  /*0190*/  IMAD.MOV.U32 R6, RZ, RZ, R8 ;  /* 0x000000ffff067224 */ /* 0x000fe400078e0008 */
[----:B------:R-:W-:-:S06]  /*01a0*/  IMAD.HI.U32 R3, R3, R9, R2 ;  /* 0x0000000903037227 */ /* 0x000fcc00078e0002 */
[----:B------:R-:W-:-:S04]  /*01b0*/  IMAD.HI.U32 R3, R3, R6, RZ ;  /* 0x0000000603037227 */ /* 0x000fc800078e00ff */
[----:B------:R-:W-:-:S05]  /*01c0*/  IMAD R0, R3, R0, R6 ;  /* 0x0000000003007224 */ /* 0x000fca00078e0206 */
[----:B------:R-:W-:-:S13]  /*01d0*/  ISETP.GT.U32.AND P1, PT, R7, R0, PT ;  /* 0x000000000700720c */ /* 0x000fda0003f24070 */
[----:B------:R-:W-:Y:S01]  /*01e0*/  @!P1 IMAD.IADD R0, R0, 0x1, -R7 ;  /* 0x0000000100009824 */ /* 0x000fe200078e0a07 */
[----:B------:R-:W-:Y:S02]  /*01f0*/  @!P1 IADD3 R3, R3, 0x1, RZ ;  /* 0x0000000103039810 */ /* 0x000fe40007ffe0ff */
[----:B------:R-:W-:Y:S02]  /*0200*/  ISETP.NE.AND P1, PT, R4, RZ, PT ;  /* 0x000000ff0400720c */ /* 0x000fe40003f25270 */
[----:B------:R-:W-:Y:S02]  /*0210*/  ISETP.GE.U32.AND P0, PT, R0, R7, PT ;  /* 0x000000070000720c */ /* 0x000fe40003f06070 */
[----:B------:R-:W-:-:S04]  /*0220*/  LOP3.LUT R0, R5, R4, RZ, 0x3c, !PT ;  /* 0x0000000405007212 */ /* 0x000fc800078e3cff */
[----:B------:R-:W-:Y:S01]  /*0230*/  ISETP.GE.AND P2, PT, R0, RZ, PT ;  /* 0x000000ff0000720c */ /* 0x000fe20003f46270 */
[----:B------:R-:W-:-:S05]  /*0240*/  IMAD.MOV.U32 R0, RZ, RZ, c[0x0][0x178] ;  /* 0x00005e00ff007624 */ /* 0x000fca00078e00ff */
[----:B------:R-:W-:Y:S02]  /*0250*/  IADD3 R0, R0, 0xf, RZ ;  /* 0x0000000f00007810 */ /* 0x000fe40007ffe0ff */
[----:B------:R-:W-:-:S05]  /*0260*/  @P0 IADD3 R3, R3, 0x1, RZ ;  /* 0x0000000103030810 */ /* 0x000fca0007ffe0ff */
[----:B------:R-:W-:Y:S01]  /*0270*/  IMAD.MOV.U32 R2, RZ, RZ, R3 ;  /* 0x000000ffff027224 */ /* 0x000fe200078e0003 */
[----:B------:R-:W-:-:S03]  /*0280*/  SHF.R.S32.HI R3, RZ, 0x1f, R0 ;  /* 0x0000001fff037819 */ /* 0x000fc60000011400 */
[----:B------:R-:W-:Y:S01]  /*0290*/  @!P2 IMAD.MOV R2, RZ, RZ, -R2 ;  /* 0x000000ffff02a224 */ /* 0x000fe200078e0a02 */
[----:B------:R-:W-:Y:S02]  /*02a0*/  @!P1 LOP3.LUT R2, RZ, R4, RZ, 0x33, !PT ;  /* 0x00000004ff029212 */ /* 0x000fe400078e33ff */
[----:B------:R-:W-:-:S03]  /*02b0*/  LEA.HI R3, R3, R0, RZ, 0x4 ;  /* 0x0000000003037211 */ /* 0x000fc600078f20ff */
[----:B------:R-:W-:Y:S02]  /*02c0*/  IMAD.SHL.U32 R6, R2, 0x8, RZ ;  /* 0x0000000802067824 */ /* 0x000fe400078e00ff */
[----:B------:R-:W-:-:S03]  /*02d0*/  IMAD.MOV R2, RZ, RZ, -R2 ;  /* 0x000000ffff027224 */ /* 0x000fc600078e0a02 */
[----:B------:R-:W-:Y:S01]  /*02e0*/  LEA.HI.SX32 R3, R3, -R6, 0x1c ;  /* 0x8000000603037211 */ /* 0x000fe200078fe2ff */
[----:B------:R-:W-:-:S03]  /*02f0*/  IMAD R4, R4, R2, R5 ;  /* 0x0000000204047224 */ /* 0x000fc600078e0205 */
[----:B------:R-:W-:Y:S02]  /*0300*/  IMNMX R11, R3, 0x8, PT ;  /* 0x00000008030b7817 */ /* 0x000fe40003800200 */
[----:B------:R-:W-:Y:S02]  /*0310*/  IABS R9, R4 ;  /* 0x0000000400097213 */ /* 0x000fe40000000000 */
[----:B------:R-:W-:-:S04]  /*0320*/  IABS R7, R11 ;  /* 0x0000000b00077213 */ /* 0x000fc80000000000 */
[----:B------:R-:W0:Y:S08]  /*0330*/  I2F.RP R0, R7 ;  /* 0x0000000700007306 */ /* 0x000e300000209400 */
[----:B0-----:R-:W0:Y:S02]  /*0340*/  MUFU.RCP R0, R0 ;  /* 0x0000000000007308 */ /* 0x001e240000001000 */
[----:B0-----:R-:W-:-:S06]  /*0350*/  IADD3 R3, R0, 0xffffffe, RZ ;  /* 0x0ffffffe00037810 */ /* 0x001fcc0007ffe0ff */
[----:B------:R-:W0:Y:S02]  /*0360*/  F2I.FTZ.U32.TRUNC.NTZ R3, R3 ;  /* 0x0000000300037305 */ /* 0x000e24000021f000 */
[----:B0-----:R-:W-:-:S04]  /*0370*/  IMAD.MOV R8, RZ, RZ, -R3 ;  /* 0x000000ffff087224 */ /* 0x001fc800078e0a03 */
[----:B------:R-:W-:Y:S01]  /*0380*/  IMAD.MOV.U32 R2, RZ, RZ, R8 ;  /* 0x000000ffff027224 */ /* 0x000fe200078e0008 */
[----:B------:R-:W-:-:S03]  /*0390*/  IABS R8, R11 ;  /* 0x0000000b00087213 */ /* 0x000fc60000000000 */
[----:B------:R-:W-:Y:S02]  /*03a0*/  IMAD R5, R2, R7, RZ ;  /* 0x0000000702057224 */ /* 0x000fe400078e02ff */
[----:B------:R-:W-:Y:S02]  /*03b0*/  IMAD.MOV.U32 R2, RZ, RZ, RZ ;  /* 0x000000ffff027224 */ /* 0x000fe400078e00ff */
[----:B------:R-:W-:Y:S02]  /*03c0*/  IMAD.MOV R0, RZ, RZ, -R8 ;  /* 0x000000ffff007224 */ /* 0x000fe400078e0a08 */
        /* <DEDUP_REMOVED lines=9> */
[----:B------:R-:W-:-:S07]  /*0460*/  ISETP.GE.AND P2, PT, R0, RZ, PT ;  /* 0x000000ff0000720c */ /* 0x000fce0003f46270 */
[----:B------:R-:W-:Y:S02]  /*0470*/  @P0 IADD3 R2, R2, 0x1, RZ ;  /* 0x0000000102020810 */ /* 0x000fe40007ffe0ff */
[----:B------:R-:W-:-:S04]  /*0480*/  PLOP3.LUT P0, PT, PT, PT, UP0, 0x80, 0x0 ;  /* 0x000000000000781c */ /* 0x000fc80003f0f008 */
[----:B------:R-:W-:Y:S01]  /*0490*/  @!P2 IMAD.MOV R2, RZ, RZ, -R2 ;  /* 0x000000ffff02a224 */ /* 0x000fe200078e0a02 */
[----:B------:R-:W-:-:S05]  /*04a0*/  @!P1 LOP3.LUT R2, RZ, R11, RZ, 0x33, !PT ;  /* 0x0000000bff029212 */ /* 0x000fca00078e33ff */
[----:B------:R-:W-:Y:S02]  /*04b0*/  IMAD.MOV R0, RZ, RZ, -R2 ;  /* 0x000000ffff007224 */ /* 0x000fe400078e0a02 */
[----:B------:R-:W-:Y:S02]  /*04c0*/  IMAD.SHL.U32 R2, R2, 0x40, RZ ;  /* 0x0000004002027824 */ /* 0x000fe400078e00ff */
[----:B------:R-:W-:Y:S01]  /*04d0*/  IMAD R0, R11, R0, R4 ;  /* 0x000000000b007224 */ /* 0x000fe200078e0204 */
[----:B-1----:R-:W-:-:S03]  /*04e0*/  LOP3.LUT R4, R128, 0xf, RZ, 0xc0, !PT ;  /* 0x0000000f80047812 */ /* 0x002fc600078ec0ff */
[----:B------:R-:W-:Y:S01]  /*04f0*/  IMAD.IADD R3, R6, 0x1, R0 ;  /* 0x0000000106037824 */ /* 0x000fe200078e0200 */
[----:B------:R-:W-:-:S03]  /*0500*/  SHF.R.U32.HI R0, RZ, 0x4, R128 ;  /* 0x00000004ff007819 */ /* 0x000fc60000011680 */
[----:B------:R-:W-:Y:S01]  /*0510*/  IMAD R100, R3, 0x10, R4 ;  /* 0x0000001003647824 */ /* 0x000fe200078e0204 */
[----:B------:R-:W-:-:S04]  /*0520*/  SGXT.U32 R0, R0, 0x2 ;  /* 0x000000020000781a */ /* 0x000fc80000000000 */
[----:B------:R0:W-:Y:S01]  /*0530*/  STL [R1+0x120], R100 ;  /* 0x0001206401007387 */ /* 0x0001e20000100800 */
[C---:B------:R-:W-:Y:S02]  /*0540*/  LOP3.LUT R95, R0.reuse, 0x4, RZ, 0xfc, !PT ;  /* 0x00000004005f7812 */ /* 0x040fe400078efcff */
[C---:B------:R-:W-:Y:S02]  /*0550*/  LOP3.LUT R96, R0.reuse, 0x8, RZ, 0xfc, !PT ;  /* 0x0000000800607812 */ /* 0x040fe400078efcff */
[C---:B------:R-:W-:Y:S02]  /*0560*/  LOP3.LUT R97, R0.reuse, 0xc, RZ, 0xfc, !PT ;  /* 0x0000000c00617812 */ /* 0x040fe400078efcff */
[C---:B------:R-:W-:Y:S02]  /*0570*/  LOP3.LUT R98, R0.reuse, 0x10, RZ, 0xfc, !PT ;  /* 0x0000001000627812 */ /* 0x040fe400078efcff */
[C---:B------:R-:W-:Y:S02]  /*0580*/  LOP3.LUT R99, R0.reuse, 0x14, RZ, 0xfc, !PT ;  /* 0x0000001400637812 */ /* 0x040fe400078efcff */
[----:B------:R-:W-:-:S02]  /*0590*/  LOP3.LUT R104, R0, 0x18, RZ, 0xfc, !PT ;  /* 0x0000001800687812 */ /* 0x000fc400078efcff */
[C---:B------:R-:W-:Y:S02]  /*05a0*/  LOP3.LUT R105, R0.reuse, 0x1c, RZ, 0xfc, !PT ;  /* 0x0000001c00697812 */ /* 0x040fe400078efcff */
[C---:B------:R-:W-:Y:S02]  /*05b0*/  LOP3.LUT R106, R0.reuse, 0x20, RZ, 0xfc, !PT ;  /* 0x00000020006a7812 */ /* 0x040fe400078efcff */
[C---:B------:R-:W-:Y:S02]  /*05c0*/  LOP3.LUT R107, R0.reuse, 0x24, RZ, 0xfc, !PT ;  /* 0x00000024006b7812 */ /* 0x040fe400078efcff */
[C---:B------:R-:W-:Y:S02]  /*05d0*/  LOP3.LUT R112, R0.reuse, 0x28, RZ, 0xfc, !PT ;  /* 0x0000002800707812 */ /* 0x040fe400078efcff */
[C---:B------:R-:W-:Y:S02]  /*05e0*/  LOP3.LUT R113, R0.reuse, 0x2c, RZ, 0xfc, !PT ;  /* 0x0000002c00717812 */ /* 0x040fe400078efcff */
[----:B------:R-:W-:-:S02]  /*05f0*/  LOP3.LUT R114, R0, 0x30, RZ, 0xfc, !PT ;  /* 0x0000003000727812 */ /* 0x000fc400078efcff */
[C---:B------:R-:W-:Y:S02]  /*0600*/  LOP3.LUT R115, R0.reuse, 0x34, RZ, 0xfc, !PT ;  /* 0x0000003400737812 */ /* 0x040fe400078efcff */
[----:B------:R-:W-:Y:S01]  /*0610*/  LOP3.LUT R127, R0, 0x38, RZ, 0xfc, !PT ;  /* 0x00000038007f7812 */ /* 0x000fe200078efcff */
[----:B------:R-:W-:Y:S05]  /*0620*/  @P0 BRA `(.L_x_0) ;  /* 0x000000b000000947 */ /* 0x000fea0003800000 */
[C---:B0-----:R-:W-:Y:S01]  /*0630*/  IMAD.SHL.U32 R5, R128.reuse, 0x40, RZ ;  /* 0x0000004080057824 */ /* 0x041fe200078e00ff */
[C---:B------:R-:W-:Y:S01]  /*0640*/  LOP3.LUT R3, R128.reuse, 0x4, RZ, 0xc0, !PT ;  /* 0x0000000480037812 */ /* 0x040fe200078ec0ff */
[----:B------:R-:W-:Y:S01]  /*0650*/  IMAD.SHL.U32 R4, R128, 0x10, RZ ;  /* 0x0000001080047824 */ /* 0x000fe200078e00ff */
[----:B------:R-:W-:Y:S01]  /*0660*/  CS2R R108, SRZ ;  /* 0x00000000006c7805 */ /* 0x000fe2000001ff00 */
[----:B------:R-:W-:Y:S01]  /*0670*/  CS2R R6, SRZ ;  /* 0x0000000000067805 */ /* 0x000fe2000001ff00 */
[----:B------:R-:W-:Y:S01]  /*0680*/  STL [R1+0x124], R5 ;  /* 0x0001240501007387 */ /* 0x000fe20000100800 */
[----:B------:R-:W-:-:S03]  /*0690*/  CS2R R110, SRZ ;  /* 0x00000000006e7805 */ /* 0x000fc6000001ff00 */
[----:B------:R0:W-:Y:S04]  /*06a0*/  STL [R1+0x128], R4 ;  /* 0x0001280401007387 */ /* 0x0001e80000100800 */
[----:B------:R1:W-:Y:S01]  /*06b0*/  STL [R1+0x12c], R3 ;  /* 0x00012c0301007387 */ /* 0x0003e20000100800 */
[----:B0-----:R-:W-:Y:S01]  /*06c0*/  CS2R R4, SRZ ;  /* 0x0000000000047805 */ /* 0x001fe2000001ff00 */
[----:B------:R-:W-:Y:S05]  /*06d0*/  BRA `(.L_x_1) ;  /* 0x0000886000007947 */ /* 0x000fea0003800000 */
.L_x_0:
[----:B0-----:R-:W-:Y:S01]  /*06e0*/  IABS R3, c[0x0][0x17c] ;  /* 0x00005f0000037a13 */ /* 0x001fe20000000000 */
[----:B------:R-:W-:Y:S01]  /*06f0*/  IMAD.SHL.U32 R79, R128, 0x10, RZ ;  /* 0x00000010804f7824 */ /* 0x000fe200078e00ff */
[C---:B------:R-:W-:Y:S01]  /*0700*/  IADD3 R6, R2.reuse, 0x3f, RZ ;  /* 0x0000003f02067810 */ /* 0x040fe20007ffe0ff */
[----:B------:R-:W-:Y:S01]  /*0710*/  USHF.R.S32.HI UR5, URZ, 0x1f, UR4 ;  /* 0x0000001f3f057899 */ /* 0x000fe20008011404 */
[----:B------:R-:W0:Y:S01]  /*0720*/  I2F.RP R7, R3 ;  /* 0x0000000300077306 */ /* 0x000e220000209400 */
[C---:B------:R-:W-:Y:S01]  /*0730*/  IADD3 R8, R2.reuse, 0x3e, RZ ;  /* 0x0000003e02087810 */ /* 0x040fe20007ffe0ff */
[----:B------:R1:W-:Y:S01]  /*0740*/  STL [R1+0x128], R79 ;  /* 0x0001284f01007387 */ /* 0x0003e20000100800 */
[C---:B------:R-:W-:Y:S01]  /*0750*/  IADD3 R18, R2.reuse, 0x3c, RZ ;  /* 0x0000003c02127810 */ /* 0x040fe20007ffe0ff */
[----:B------:R-:W-:Y:S01]  /*0760*/  ULEA.HI UR5, UR5, UR4, URZ, 0x7 ;  /* 0x0000000405057291 */ /* 0x000fe2000f8f383f */
[----:B------:R-:W-:Y:S01]  /*0770*/  IABS R11, R8 ;  /* 0x00000008000b7213 */ /* 0x000fe20000000000 */
[----:B------:R-:W-:Y:S01]  /*0780*/  ULDC.64 UR6, c[0x0][0x188] ;  /* 0x0000620000067ab9 */ /* 0x000fe20000000a00 */
[----:B------:R-:W-:Y:S01]  /*0790*/  IADD3 R10, R2, 0x3d, RZ ;  /* 0x0000003d020a7810 */ /* 0x000fe20007ffe0ff */
[----:B------:R-:W-:Y:S01]  /*07a0*/  IMAD R107, R107, c[0x0][0x188], RZ ;  /* 0x000062006b6b7a24 */ /* 0x000fe200078e02ff */
[----:B------:R-:W-:Y:S01]  /*07b0*/  ISETP.GE.AND P2, PT, R6, RZ, PT ;  /* 0x000000ff0600720c */ /* 0x000fe20003f46270 */
[----:B------:R-:W-:Y:S01]  /*07c0*/  IMAD R106, R106, c[0x0][0x188], RZ ;  /* 0x000062006a6a7a24 */ /* 0x000fe200078e02ff */
[----:B------:R-:W-:Y:S01]  /*07d0*/  IABS R15, R18 ;  /* 0x00000012000f7213 */ /* 0x000fe20000000000 */
[----:B------:R-:W-:Y:S01]  /*07e0*/  IMAD R104, R104, c[0x0][0x188], RZ ;  /* 0x0000620068687a24 */ /* 0x000fe200078e02ff */
[----:B------:R-:W-:Y:S01]  /*07f0*/  ISETP.GE.AND P5, PT, R8, RZ, PT ;  /* 0x000000ff0800720c */ /* 0x000fe20003fa6270 */
[----:B------:R-:W-:Y:S01]  /*0800*/  IMAD R99, R99, c[0x0][0x188], RZ ;  /* 0x0000620063637a24 */ /* 0x000fe200078e02ff */
[----:B------:R-:W-:Y:S01]  /*0810*/  IABS R13, R10 ;  /* 0x0000000a000d7213 */ /* 0x000fe20000000000 */
[----:B0-----:R-:W0:Y:S01]  /*0820*/  MUFU.RCP R7, R7 ;  /* 0x0000000700077308 */ /* 0x001e220000001000 */
[C---:B------:R-:W-:Y:S01]  /*0830*/  IADD3 R19, R2.reuse, 0x3b, RZ ;  /* 0x0000003b02137810 */ /* 0x040fe20007ffe0ff */
[----:B------:R-:W-:Y:S01]  /*0840*/  IMAD R97, R97, c[0x0][0x188], RZ ;  /* 0x0000620061617a24 */ /* 0x000fe200078e02ff */
[----:B------:R-:W-:Y:S01]  /*0850*/  IADD3 R20, R2, 0x3a, RZ ;  /* 0x0000003a02147810 */ /* 0x000fe20007ffe0ff */
[----:B------:R-:W-:Y:S01]  /*0860*/  IMAD R96, R96, c[0x0][0x188], RZ ;  /* 0x0000620060607a24 */ /* 0x000fe200078e02ff */
[----:B------:R-:W-:Y:S01]  /*0870*/  IABS R16, R19 ;  /* 0x0000001300107213 */ /* 0x000fe20000000000 */
[----:B------:R-:W-:Y:S01]  /*0880*/  CS2R R96, SRZ ;  /* 0x0000000000607805 */ /* 0x000fe2000001ff00 */
[C---:B------:R-:W-:Y:S01]  /*0890*/  IADD3 R22, R2.reuse, 0x38, RZ ;  /* 0x0000003802167810 */ /* 0x040fe20007ffe0ff */
[----:B------:R-:W-:Y:S01]  /*08a0*/  CS2R R106, SRZ ;  /* 0x00000000006a7805 */ /* 0x000fe2000001ff00 */
[C---:B------:R-:W-:Y:S01]  /*08b0*/  IADD3 R21, R2.reuse, 0x39, RZ ;  /* 0x0000003902157810 */ /* 0x040fe20007ffe0ff */
[----:B------:R-:W-:Y:S01]  /*08c0*/  USHF.L.U32 UR8, UR6, 0x7, URZ ;  /* 0x0000000706087899 */ /* 0x000fe2000800063f */
[----:B------:R-:W-:Y:S01]  /*08d0*/  IABS R17, R22 ;  /* 0x0000001600117213 */ /* 0x000fe20000000000 */
[----:B------:R-:W-:Y:S01]  /*08e0*/  USHF.R.S32.HI UR6, URZ, 0x7, UR5 ;  /* 0x000000073f067899 */ /* 0x000fe20008011405 */
[C---:B------:R-:W-:Y:S01]  /*08f0*/  IADD3 R23, R2.reuse, 0x37, RZ ;  /* 0x0000003702177810 */ /* 0x040fe20007ffe0ff */
[----:B------:R-:W-:Y:S01]  /*0900*/  USHF.L.U32 UR7, UR7, 0x7, URZ ;  /* 0x0000000707077899 */ /* 0x000fe2000800063f */
[----:B------:R-:W-:Y:S01]  /*0910*/  IADD3 R24, R2, 0x34, RZ ;  /* 0x0000003402187810 */ /* 0x000fe20007ffe0ff */
[----:B------:R-:W-:Y:S01]  /*0920*/  ULDC.64 UR4, c[0x0][0x168] ;  /* 0x00005a0000047ab9 */ /* 0x000fe20000000a00 */
[----:B0-----:R-:W-:-:S02]  /*0930*/  IADD3 R5, R7, 0xffffffe, RZ ;  /* 0x0ffffffe07057810 */ /* 0x001fc40007ffe0ff */
[C---:B------:R-:W-:Y:S02]  /*0940*/  IADD3 R27, R2.reuse, 0x31, RZ ;  /* 0x00000031021b7810 */ /* 0x040fe40007ffe0ff */
[C---:B------:R-:W-:Y:S02]  /*0950*/  IADD3 R25, R2.reuse, 0x33, RZ ;  /* 0x0000003302197810 */ /* 0x040fe40007ffe0ff */
[----:B------:R-:W0:Y:S01]  /*0960*/  F2I.FTZ.U32.TRUNC.NTZ R5, R5 ;  /* 0x0000000500057305 */ /* 0x000e22000021f000 */
[C---:B------:R-:W-:Y:S02]  /*0970*/  IADD3 R26, R2.reuse, 0x32, RZ ;  /* 0x00000032021a7810 */ /* 0x040fe40007ffe0ff */
[C---:B------:R-:W-:Y:S02]  /*0980*/  IADD3 R28, R2.reuse, 0x30, RZ ;  /* 0x00000030021c7810 */ /* 0x040fe40007ffe0ff */
[C---:B------:R-:W-:Y:S02]  /*0990*/  IADD3 R29, R2.reuse, 0x2c, RZ ;  /* 0x0000002c021d7810 */ /* 0x040fe40007ffe0ff */
[----:B------:R-:W-:-:S02]  /*09a0*/  IADD3 R30, R2, 0x2b, RZ ;  /* 0x0000002b021e7810 */ /* 0x000fc40007ffe0ff */
[C---:B------:R-:W-:Y:S02]  /*09b0*/  IADD3 R34, R2.reuse, 0x29, RZ ;  /* 0x0000002902227810 */ /* 0x040fe40007ffe0ff */
[C---:B------:R-:W-:Y:S02]  /*09c0*/  IADD3 R35, R2.reuse, 0x28, RZ ;  /* 0x0000002802237810 */ /* 0x040fe40007ffe0ff */
[----:B------:R-:W-:Y:S02]  /*09d0*/  IADD3 R36, R2, 0x27, RZ ;  /* 0x0000002702247810 */ /* 0x000fe40007ffe0ff */
[----:B------:R-:W-:Y:S01]  /*09e0*/  IABS R31, R34 ;  /* 0x00000022001f7213 */ /* 0x000fe20000000000 */
[----:B0-----:R-:W-:Y:S01]  /*09f0*/  IMAD.MOV R4, RZ, RZ, -R5 ;  /* 0x000000ffff047224 */ /* 0x001fe200078e0a05 */
[----:B------:R-:W-:Y:S02]  /*0a00*/  IABS R32, R35 ;  /* 0x0000002300207213 */ /* 0x000fe40000000000 */
[----:B------:R-:W-:Y:S01]  /*0a10*/  IABS R33, R36 ;  /* 0x0000002400217213 */ /* 0x000fe20000000000 */
[----:B------:R-:W-:Y:S01]  /*0a20*/  IMAD R9, R4, R3, RZ ;  /* 0x0000000304097224 */ /* 0x000fe200078e02ff */
[C---:B------:R-:W-:Y:S01]  /*0a30*/  IADD3 R37, R2.reuse, 0x26, RZ ;  /* 0x0000002602257810 */ /* 0x040fe20007ffe0ff */
[----:B------:R-:W-:Y:S01]  /*0a40*/  IMAD.MOV.U32 R4, RZ, RZ, RZ ;  /* 0x000000ffff047224 */ /* 0x000fe200078e00ff */
[----:B------:R-:W-:-:S02]  /*0a50*/  IADD3 R38, R2, 0x24, RZ ;  /* 0x0000002402267810 */ /* 0x000fc40007ffe0ff */
[C---:B------:R-:W-:Y:S01]  /*0a60*/  IADD3 R39, R2.reuse, 0x23, RZ ;  /* 0x0000002302277810 */ /* 0x040fe20007ffe0ff */
[----:B------:R-:W-:Y:S01]  /*0a70*/  IMAD.HI.U32 R4, R5, R9, R4 ;  /* 0x0000000905047227 */ /* 0x000fe200078e0004 */
[----:B------:R-:W-:Y:S02]  /*0a80*/  IABS R9, R6 ;  /* 0x0000000600097213 */ /* 0x000fe40000000000 */
[C---:B------:R-:W-:Y:S02]  /*0a90*/  IADD3 R41, R2.reuse, 0x20, RZ ;  /* 0x0000002002297810 */ /* 0x040fe40007ffe0ff */
[----:B------:R-:W-:Y:S01]  /*0aa0*/  IADD3 R42, R2, 0x1f, RZ ;  /* 0x0000001f022a7810 */ /* 0x000fe20007ffe0ff */
[----:B------:R-:W-:Y:S01]  /*0ab0*/  IMAD.HI.U32 R5, R4, R9, RZ ;  /* 0x0000000904057227 */ /* 0x000fe200078e00ff */
[----:B------:R-:W-:Y:S02]  /*0ac0*/  IADD3 R47, R2, 0x1c, RZ ;  /* 0x0000001c022f7810 */ /* 0x000fe40007ffe0ff */
[----:B------:R-:W-:Y:S01]  /*0ad0*/  IABS R40, R42 ;  /* 0x0000002a00287213 */ /* 0x000fe20000000000 */
[----:B------:R-:W-:Y:S01]  /*0ae0*/  IMAD.HI.U32 R6, R4, R11, RZ ;  /* 0x0000000b04067227 */ /* 0x000fe200078e00ff */
[----:B------:R-:W-:-:S02]  /*0af0*/  IABS R44, R47 ;  /* 0x0000002f002c7213 */ /* 0x000fc40000000000 */
[C---:B------:R-:W-:Y:S01]  /*0b00*/  IADD3 R50, R2.reuse, 0x1a, RZ ;  /* 0x0000001a02327810 */ /* 0x040fe20007ffe0ff */
[----:B------:R-:W-:Y:S01]  /*0b10*/  IMAD.MOV R8, RZ, RZ, -R5 ;  /* 0x000000ffff087224 */ /* 0x000fe200078e0a05 */
[----:B------:R-:W-:Y:S01]  /*0b20*/  IADD3 R49, R2, 0x1b, RZ ;  /* 0x0000001b02317810 */ /* 0x000fe20007ffe0ff */
[----:B------:R-:W-:Y:S01]  /*0b30*/  IMAD.MOV R12, RZ, RZ, -R6 ;  /* 0x000000ffff0c7224 */ /* 0x000fe200078e0a06 */
[----:B------:R-:W-:Y:S01]  /*0b40*/  IABS R46, R50 ;  /* 0x00000032002e7213 */ /* 0x000fe20000000000 */
[----:B------:R-:W-:Y:S01]  /*0b50*/  IMAD.HI.U32 R5, R4, R15, RZ ;  /* 0x0000000f04057227 */ /* 0x000fe200078e00ff */
[----:B------:R-:W-:Y:S02]  /*0b60*/  IABS R45, R49 ;  /* 0x00000031002d7213 */ /* 0x000fe40000000000 */
[C---:B------:R-:W-:Y:S01]  /*0b70*/  IADD3 R51, R2.reuse, 0x19, RZ ;  /* 0x0000001902337810 */ /* 0x040fe20007ffe0ff */
[----:B------:R-:W-:Y:S01]  /*0b80*/  IMAD R6, R3, R8, R9 ;  /* 0x0000000803067224 */ /* 0x000fe200078e0209 */
[----:B------:R-:W-:Y:S01]  /*0b90*/  IADD3 R52, R2, 0x18, RZ ;  /* 0x0000001802347810 */ /* 0x000fe20007ffe0ff */
[----:B------:R-:W-:Y:S01]  /*0ba0*/  IMAD.HI.U32 R7, R4, R13, RZ ;  /* 0x0000000d04077227 */ /* 0x000fe200078e00ff */
[----:B------:R-:W-:-:S02]  /*0bb0*/  IADD3 R53, R2, 0x17, RZ ;  /* 0x0000001702357810 */ /* 0x000fc40007ffe0ff */
[C---:B------:R-:W-:Y:S01]  /*0bc0*/  ISETP.GT.U32.AND P0, PT, R3.reuse, R6, PT ;  /* 0x000000060300720c */ /* 0x040fe20003f04070 */
[C---:B------:R-:W-:Y:S01]  /*0bd0*/  IMAD R9, R3.reuse, R12, R11 ;  /* 0x0000000c03097224 */ /* 0x040fe200078e020b */
[----:B------:R-:W-:Y:S01]  /*0be0*/  IABS R48, R53 ;  /* 0x0000003500307213 */ /* 0x000fe20000000000 */
[----:B------:R-:W-:Y:S01]  /*0bf0*/  IMAD.MOV R12, RZ, RZ, -R5 ;  /* 0x000000ffff0c7224 */ /* 0x000fe200078e0a05 */
[C---:B------:R-:W-:Y:S01]  /*0c00*/  IADD3 R54, R2.reuse, 0x16, RZ ;  /* 0x0000001602367810 */ /* 0x040fe20007ffe0ff */
[----:B------:R-:W-:Y:S01]  /*0c10*/  IMAD.MOV R14, RZ, RZ, -R7 ;  /* 0x000000ffff0e7224 */ /* 0x000fe200078e0a07 */
[C---:B------:R-:W-:Y:S01]  /*0c20*/  ISETP.GT.U32.AND P4, PT, R3.reuse, R9, PT ;  /* 0x000000090300720c */ /* 0x040fe20003f84070 */
[C---:B------:R-:W-:Y:S01]  /*0c30*/  IMAD R7, R3.reuse, R12, R15 ;  /* 0x0000000c03077224 */ /* 0x040fe200078e020f */
[----:B------:R-:W-:Y:S01]  /*0c40*/  IABS R15, R21 ;  /* 0x00000015000f7213 */ /* 0x000fe20000000000 */
[----:B------:R-:W-:Y:S01]  /*0c50*/  IMAD.MOV.U32 R11, RZ, RZ, R16 ;  /* 0x000000ffff0b7224 */ /* 0x000fe200078e0010 */
[----:B------:R-:W-:Y:S01]  /*0c60*/  IADD3 R55, R2, 0x14, RZ ;  /* 0x0000001402377810 */ /* 0x000fe20007ffe0ff */
[C---:B------:R-:W-:Y:S01]  /*0c70*/  IMAD R8, R3.reuse, R14, R13 ;  /* 0x0000000e03087224 */ /* 0x040fe200078e020d */
[----:B------:R-:W-:Y:S01]  /*0c80*/  ISETP.GT.U32.AND P6, PT, R3, R7, PT ;  /* 0x000000070300720c */ /* 0x000fe20003fc4070 */
[----:B------:R-:W-:Y:S01]  /*0c90*/  IMAD.HI.U32 R5, R4, R11, RZ ;  /* 0x0000000b04057227 */ /* 0x000fe200078e00ff */
[----:B------:R-:W-:-:S02]  /*0ca0*/  IABS R13, R20 ;  /* 0x00000014000d7213 */ /* 0x000fc40000000000 */
[C---:B------:R-:W-:Y:S01]  /*0cb0*/  ISETP.GT.U32.AND P1, PT, R3.reuse, R8, PT ;  /* 0x000000080300720c */ /* 0x040fe20003f24070 */
[----:B------:R-:W-:Y:S01]  /*0cc0*/  IMAD.MOV R12, RZ, RZ, -R5 ;  /* 0x000000ffff0c7224 */ /* 0x000fe200078e0a05 */
[----:B------:R-:W-:Y:S01]  /*0cd0*/  IADD3 R56, R2, 0x13, RZ ;  /* 0x0000001302387810 */ /* 0x000fe20007ffe0ff */
[----:B------:R-:W-:Y:S01]  /*0ce0*/  IMAD.HI.U32 R5, R4, R13, RZ ;  /* 0x0000000d04057227 */ /* 0x000fe200078e00ff */
[C---:B------:R-:W-:Y:S02]  /*0cf0*/  IADD3 R57, R2.reuse, 0x12, RZ ;  /* 0x0000001202397810 */ /* 0x040fe40007ffe0ff */
[C---:B------:R-:W-:Y:S01]  /*0d00*/  IADD3 R58, R2.reuse, 0x11, RZ ;  /* 0x00000011023a7810 */ /* 0x040fe20007ffe0ff */
[----:B------:R-:W-:Y:S01]  /*0d10*/  IMAD R12, R3, R12, R11 ;  /* 0x0000000c030c7224 */ /* 0x000fe200078e020b */
[C---:B------:R-:W-:Y:S01]  /*0d20*/  IADD3 R59, R2.reuse, 0x10, RZ ;  /* 0x00000010023b7810 */ /* 0x040fe20007ffe0ff */
[----:B------:R-:W-:Y:S01]  /*0d30*/  @!P6 IMAD.IADD R7, R7, 0x1, -R3 ;  /* 0x000000010707e824 */ /* 0x000fe200078e0a03 */
[----:B------:R-:W-:Y:S01]  /*0d40*/  IADD3 R61, R2, 0xa, RZ ;  /* 0x0000000a023d7810 */ /* 0x000fe20007ffe0ff */
[----:B------:R-:W-:Y:S01]  /*0d50*/  IMAD.MOV R14, RZ, RZ, -R5 ;  /* 0x000000ffff0e7224 */ /* 0x000fe200078e0a05 */
[C---:B------:R-:W-:Y:S01]  /*0d60*/  ISETP.GT.U32.AND P3, PT, R3.reuse, R12, PT ;  /* 0x0000000c0300720c */ /* 0x040fe20003f64070 */
[----:B------:R-:W-:Y:S01]  /*0d70*/  @!P0 IMAD.IADD R6, R6, 0x1, -R3 ;  /* 0x0000000106068824 */ /* 0x000fe200078e0a03 */
[----:B------:R-:W-:Y:S01]  /*0d80*/  ISETP.GT.U32.AND P6, PT, R3, R7, PT ;  /* 0x000000070300720c */ /* 0x000fe20003fc4070 */
[----:B------:R-:W-:Y:S01]  /*0d90*/  IMAD.HI.U32 R5, R4, R17, RZ ;  /* 0x0000001104057227 */ /* 0x000fe200078e00ff */
[----:B------:R-:W-:-:S02]  /*0da0*/  IABS R72, R61 ;  /* 0x0000003d00487213 */ /* 0x000fc40000000000 */
[----:B------:R-:W-:Y:S01]  /*0db0*/  ISETP.GT.U32.AND P0, PT, R3, R6, PT ;  /* 0x000000060300720c */ /* 0x000fe20003f04070 */
[----:B------:R-:W-:Y:S01]  /*0dc0*/  IMAD.HI.U32 R11, R4, R15, RZ ;  /* 0x0000000f040b7227 */ /* 0x000fe200078e00ff */
[C---:B------:R-:W-:Y:S02]  /*0dd0*/  IADD3 R63, R2.reuse, 0x9, RZ ;  /* 0x00000009023f7810 */ /* 0x040fe40007ffe0ff */
[----:B------:R-:W-:Y:S01]  /*0de0*/  IADD3 R65, R2, 0x8, RZ ;  /* 0x0000000802417810 */ /* 0x000fe20007ffe0ff */
[----:B------:R-:W-:Y:S01]  /*0df0*/  @!P4 IMAD.IADD R9, R9, 0x1, -R3 ;  /* 0x000000010909c824 */ /* 0x000fe200078e0a03 */
[----:B------:R-:W-:Y:S01]  /*0e00*/  ISETP.GE.AND P4, PT, R10, RZ, PT ;  /* 0x000000ff0a00720c */ /* 0x000fe20003f86270 */
[----:B------:R-:W-:Y:S01]  /*0e10*/  IMAD.MOV R10, RZ, RZ, -R5 ;  /* 0x000000ffff0a7224 */ /* 0x000fe200078e0a05 */
[----:B------:R-:W-:Y:S01]  /*0e20*/  IABS R76, R65 ;  /* 0x00000041004c7213 */ /* 0x000fe20000000000 */
[----:B------:R-:W-:Y:S01]  /*0e30*/  IMAD.MOV R16, RZ, RZ, -R11 ;  /* 0x000000ffff107224 */ /* 0x000fe200078e0a0b */
[C---:B------:R-:W-:Y:S01]  /*0e40*/  IADD3 R69, R2.reuse, 0x6, RZ ;  /* 0x0000000602457810 */ /* 0x040fe20007ffe0ff */
[C---:B------:R-:W-:Y:S01]  /*0e50*/  IMAD R11, R3.reuse, R14, R13 ;  /* 0x0000000e030b7224 */ /* 0x040fe200078e020d */
[----:B------:R-:W-:Y:S01]  /*0e60*/  IADD3 R67, R2, 0x7, RZ ;  /* 0x0000000702437810 */ /* 0x000fe20007ffe0ff */
[----:B------:R-:W-:Y:S01]  /*0e70*/  @!P3 IMAD.IADD R12, R12, 0x1, -R3 ;  /* 0x000000010c0cb824 */ /* 0x000fe200078e0a03 */
[----:B------:R-:W-:Y:S01]  /*0e80*/  IABS R80, R69 ;  /* 0x0000004500507213 */ /* 0x000fe20000000000 */
[C---:B------:R-:W-:Y:S01]  /*0e90*/  IMAD R13, R3.reuse, R10, R17 ;  /* 0x0000000a030d7224 */ /* 0x040fe200078e0211 */
[----:B------:R-:W-:Y:S01]  /*0ea0*/  IADD3 R17, R2, 0x36, RZ ;  /* 0x0000003602117810 */ /* 0x000fe20007ffe0ff */
[--C-:B------:R-:W-:Y:S01]  /*0eb0*/  @!P1 IMAD.IADD R8, R8, 0x1, -R3.reuse ;  /* 0x0000000108089824 */ /* 0x100fe200078e0a03 */
[----:B------:R-:W-:Y:S01]  /*0ec0*/  ISETP.GT.U32.AND P1, PT, R3, R9, PT ;  /* 0x000000090300720c */ /* 0x000fe20003f24070 */
[----:B------:R-:W-:Y:S01]  /*0ed0*/  @!P6 IMAD.IADD R7, R7, 0x1, -R3 ;  /* 0x000000010707e824 */ /* 0x000fe200078e0a03 */
[C---:B------:R-:W-:Y:S01]  /*0ee0*/  ISETP.GT.U32.AND P3, PT, R3.reuse, R12, PT ;  /* 0x0000000c0300720c */ /* 0x040fe20003f64070 */
[C---:B------:R-:W-:Y:S01]  /*0ef0*/  IMAD R14, R3.reuse, R16, R15 ;  /* 0x00000010030e7224 */ /* 0x040fe200078e020f */
[----:B------:R-:W-:Y:S01]  /*0f00*/  ISETP.GT.U32.AND P6, PT, R3, R13, PT ;  /* 0x0000000d0300720c */ /* 0x000fe20003fc4070 */
[----:B------:R-:W-:Y:S01]  /*0f10*/  @!P0 IMAD.IADD R6, R6, 0x1, -R3 ;  /* 0x0000000106068824 */ /* 0x000fe200078e0a03 */
[----:B------:R-:W-:-:S02]  /*0f20*/  IABS R16, R23 ;  /* 0x0000001700107213 */ /* 0x000fc40000000000 */
[C---:B------:R-:W-:Y:S01]  /*0f30*/  ISETP.GT.U32.AND P0, PT, R3.reuse, R8, PT ;  /* 0x000000080300720c */ /* 0x040fe20003f04070 */
[----:B------:R-:W-:Y:S01]  /*0f40*/  @!P2 IMAD.MOV R6, RZ, RZ, -R6 ;  /* 0x000000ffff06a224 */ /* 0x000fe200078e0a06 */
[----:B------:R-:W-:Y:S01]  /*0f50*/  ISETP.GT.U32.AND P2, PT, R3, R11, PT ;  /* 0x0000000b0300720c */ /* 0x000fe20003f44070 */
[----:B------:R-:W-:Y:S01]  /*0f60*/  IMAD.HI.U32 R5, R4, R16, RZ ;  /* 0x0000001004057227 */ /* 0x000fe200078e00ff */
[----:B------:R-:W-:Y:S02]  /*0f70*/  IABS R15, R17 ;  /* 0x00000011000f7213 */ /* 0x000fe40000000000 */
[----:B------:R-:W-:Y:S01]  /*0f80*/  IABS R78, R67 ;  /* 0x00000043004e7213 */ /* 0x000fe20000000000 */
[--C-:B------:R-:W-:Y:S01]  /*0f90*/  @!P1 IMAD.IADD R9, R9, 0x1, -R3.reuse ;  /* 0x0000000109099824 */ /* 0x100fe200078e0a03 */
[----:B------:R-:W-:Y:S01]  /*0fa0*/  ISETP.GT.U32.AND P1, PT, R3, R14, PT ;  /* 0x0000000e0300720c */ /* 0x000fe20003f24070 */
[--C-:B------:R-:W-:Y:S01]  /*0fb0*/  @!P3 IMAD.IADD R12, R12, 0x1, -R3.reuse ;  /* 0x000000010c0cb824 */ /* 0x100fe200078e0a03 */
[----:B------:R-:W-:Y:S01]  /*0fc0*/  ISETP.GE.AND P3, PT, R19, RZ, PT ;  /* 0x000000ff1300720c */ /* 0x000fe20003f66270 */
[----:B------:R-:W-:Y:S01]  /*0fd0*/  @!P6 IMAD.IADD R13, R13, 0x1, -R3 ;  /* 0x000000010d0de824 */ /* 0x000fe200078e0a03 */
[C---:B------:R-:W-:Y:S01]  /*0fe0*/  IADD3 R19, R2.reuse, 0x35, RZ ;  /* 0x0000003502137810 */ /* 0x040fe20007ffe0ff */
[----:B------:R-:W-:Y:S01]  /*0ff0*/  IMAD.MOV R5, RZ, RZ, -R5 ;  /* 0x000000ffff057224 */ /* 0x000fe200078e0a05 */
[----:B------:R-:W-:Y:S01]  /*1000*/  IADD3 R73, R2, 0x4, RZ ;  /* 0x0000000402497810 */ /* 0x000fe20007ffe0ff */
[----:B------:R-:W-:Y:S01]  /*1010*/  IMAD.MOV.U32 R10, RZ, RZ, R12 ;  /* 0x000000ffff0a7224 */ /* 0x000fe200078e000c */
[C---:B------:R-:W-:Y:S01]  /*1020*/  ISETP.GT.U32.AND P6, PT, R3.reuse, R13, PT ;  /* 0x0000000d0300720c */ /* 0x040fe20003fc4070 */
[----:B------:R-:W-:Y:S01]  /*1030*/  IMAD R16, R3, R5, R16 ;  /* 0x0000000503107224 */ /* 0x000fe200078e0210 */
[----:B------:R-:W-:Y:S01]  /*1040*/  IABS R84, R73 ;  /* 0x0000004900547213 */ /* 0x000fe20000000000 */
[----:B------:R-:W-:Y:S01]  /*1050*/  IMAD.HI.U32 R5, R4, R15, RZ ;  /* 0x0000000f04057227 */ /* 0x000fe200078e00ff */
[----:B------:R-:W-:-:S02]  /*1060*/  IADD3 R71, R2, 0x5, RZ ;  /* 0x0000000502477810 */ /* 0x000fc40007ffe0ff */
[----:B------:R-:W-:Y:S01]  /*1070*/  IADD3 R75, R2, 0x3, RZ ;  /* 0x00000003024b7810 */ /* 0x000fe20007ffe0ff */
[----:B------:R-:W-:Y:S01]  /*1080*/  @!P2 IMAD.IADD R11, R11, 0x1, -R3 ;  /* 0x000000010b0ba824 */ /* 0x000fe200078e0a03 */
[----:B------:R-:W-:Y:S01]  /*1090*/  ISETP.GE.AND P2, PT, R20, RZ, PT ;  /* 0x000000ff1400720c */ /* 0x000fe20003f46270 */
[----:B------:R-:W-:Y:S01]  /*10a0*/  IMAD.MOV R12, RZ, RZ, -R5 ;  /* 0x000000ffff0c7224 */ /* 0x000fe200078e0a05 */
[----:B------:R-:W-:Y:S01]  /*10b0*/  IABS R20, R25 ;  /* 0x0000001900147213 */ /* 0x000fe20000000000 */
[--C-:B------:R-:W-:Y:S01]  /*10c0*/  @!P0 IMAD.IADD R8, R8, 0x1, -R3.reuse ;  /* 0x0000000108088824 */ /* 0x100fe200078e0a03 */
[----:B------:R-:W-:Y:S01]  /*10d0*/  ISETP.GE.AND P0, PT, R18, RZ, PT ;  /* 0x000000ff1200720c */ /* 0x000fe20003f06270 */
[----:B------:R-:W-:Y:S01]  /*10e0*/  @!P1 IMAD.IADD R14, R14, 0x1, -R3 ;  /* 0x000000010e0e9824 */ /* 0x000fe200078e0a03 */
[----:B------:R-:W-:Y:S01]  /*10f0*/  IABS R18, R19 ;  /* 0x0000001300127213 */ /* 0x000fe20000000000 */
[----:B------:R-:W-:Y:S01]  /*1100*/  @!P5 IMAD.MOV R9, RZ, RZ, -R9 ;  /* 0x000000ffff09d224 */ /* 0x000fe200078e0a09 */
[C---:B------:R-:W-:Y:S01]  /*1110*/  ISETP.GT.U32.AND P5, PT, R3.reuse, R11, PT ;  /* 0x0000000b0300720c */ /* 0x040fe20003fa4070 */
[----:B------:R-:W-:Y:S01]  /*1120*/  @!P3 IMAD.MOV R10, RZ, RZ, -R10 ;  /* 0x000000ffff0ab224 */ /* 0x000fe200078e0a0a */
[C---:B------:R-:W-:Y:S01]  /*1130*/  ISETP.GT.U32.AND P3, PT, R3.reuse, R16, PT ;  /* 0x000000100300720c */ /* 0x040fe20003f64070 */
[----:B------:R-:W-:Y:S01]  /*1140*/  IMAD R15, R3, R12, R15 ;  /* 0x0000000c030f7224 */ /* 0x000fe200078e020f */
[----:B------:R-:W-:Y:S01]  /*1150*/  ISETP.GE.AND P1, PT, R21, RZ, PT ;  /* 0x000000ff1500720c */ /* 0x000fe20003f26270 */
[----:B------:R-:W-:Y:S01]  /*1160*/  @!P4 IMAD.MOV R8, RZ, RZ, -R8 ;  /* 0x000000ffff08c224 */ /* 0x000fe200078e0a08 */
[----:B------:R-:W-:Y:S01]  /*1170*/  ISETP.GT.U32.AND P4, PT, R3, R14, PT ;  /* 0x0000000e0300720c */ /* 0x000fe20003f84070 */
[----:B------:R-:W-:Y:S01]  /*1180*/  @!P6 IMAD.IADD R13, R13, 0x1, -R3 ;  /* 0x000000010d0de824 */ /* 0x000fe200078e0a03 */
[----:B------:R-:W-:Y:S01]  /*1190*/  ISETP.GT.U32.AND P6, PT, R3, R15, PT ;  /* 0x0000000f0300720c */ /* 0x000fe20003fc4070 */
[----:B------:R-:W-:Y:S01]  /*11a0*/  IMAD.HI.U32 R5, R4, R18, RZ ;  /* 0x0000001204057227 */ /* 0x000fe200078e00ff */
[----:B------:R-:W-:-:S02]  /*11b0*/  IABS R21, R26 ;  /* 0x0000001a00157213 */ /* 0x000fc40000000000 */
[----:B------:R-:W-:Y:S01]  /*11c0*/  IABS R86, R75 ;  /* 0x0000004b00567213 */ /* 0x000fe20000000000 */
[--C-:B------:R-:W-:Y:S01]  /*11d0*/  @!P5 IMAD.IADD R11, R11, 0x1, -R3.reuse ;  /* 0x000000010b0bd824 */ /* 0x100fe200078e0a03 */
[----:B------:R-:W-:Y:S01]  /*11e0*/  ISETP.GE.AND P5, PT, R23, RZ, PT ;  /* 0x000000ff1700720c */ /* 0x000fe20003fa6270 */
[----:B------:R-:W-:Y:S01]  /*11f0*/  @!P3 IMAD.IADD R16, R16, 0x1, -R3 ;  /* 0x000000011010b824 */ /* 0x000fe200078e0a03 */
[----:B------:R-:W-:Y:S01]  /*1200*/  ISETP.GE.AND P3, PT, R19, RZ, PT ;  /* 0x000000ff1300720c */ /* 0x000fe20003f66270 */
[----:B------:R-:W-:Y:S01]  /*1210*/  @!P2 IMAD.MOV R11, RZ, RZ, -R11 ;  /* 0x000000ffff0ba224 */ /* 0x000fe200078e0a0b */
[----:B------:R-:W-:Y:S01]  /*1220*/  IADD3 R77, R2, 0x1, RZ ;  /* 0x00000001024d7810 */ /* 0x000fe20007ffe0ff */
[--C-:B------:R-:W-:Y:S01]  /*1230*/  @!P4 IMAD.IADD R14, R14, 0x1, -R3.reuse ;  /* 0x000000010e0ec824 */ /* 0x100fe200078e0a03 */
[----:B------:R-:W-:Y:S01]  /*1240*/  ISETP.GE.AND P4, PT, R17, RZ, PT ;  /* 0x000000ff1100720c */ /* 0x000fe20003f86270 */
[----:B------:R-:W-:Y:S01]  /*1250*/  @!P6 IMAD.IADD R15, R15, 0x1, -R3 ;  /* 0x000000010f0fe824 */ /* 0x000fe200078e0a03 */
[----:B------:R-:W-:Y:S01]  /*1260*/  IABS R17, R24 ;  /* 0x0000001800117213 */ /* 0x000fe20000000000 */
[----:B------:R-:W-:Y:S01]  /*1270*/  IMAD.MOV R5, RZ, RZ, -R5 ;  /* 0x000000ffff057224 */ /* 0x000fe200078e0a05 */
[C---:B------:R-:W-:Y:S01]  /*1280*/  ISETP.GT.U32.AND P2, PT, R3.reuse, R16, PT ;  /* 0x000000100300720c */ /* 0x040fe20003f44070 */
[----:B------:R-:W-:Y:S01]  /*1290*/  @!P0 IMAD.MOV R7, RZ, RZ, -R7 ;  /* 0x000000ffff078224 */ /* 0x000fe200078e0a07 */
[C---:B------:R-:W-:Y:S01]  /*12a0*/  ISETP.GT.U32.AND P6, PT, R3.reuse, R15, PT ;  /* 0x0000000f0300720c */ /* 0x040fe20003fc4070 */
[----:B------:R-:W-:Y:S01]  /*12b0*/  IMAD R18, R3, R5, R18 ;  /* 0x0000000503127224 */ /* 0x000fe200078e0212 */
[----:B------:R-:W-:Y:S01]  /*12c0*/  ISETP.GE.AND P0, PT, R22, RZ, PT ;  /* 0x000000ff1600720c */ /* 0x000fe20003f06270 */
[----:B------:R-:W-:Y:S01]  /*12d0*/  IMAD.HI.U32 R5, R4, R17, RZ ;  /* 0x0000001104057227 */ /* 0x000fe200078e00ff */
[----:B------:R-:W-:-:S02]  /*12e0*/  IABS R22, R27 ;  /* 0x0000001b00167213 */ /* 0x000fc40000000000 */
[----:B------:R-:W-:Y:S01]  /*12f0*/  IABS R90, R77 ;  /* 0x0000004d005a7213 */ /* 0x000fe20000000000 */
[----:B------:R-:W-:Y:S01]  /*1300*/  IMAD.MOV R12, RZ, RZ, -R5 ;  /* 0x000000ffff0c7224 */ /* 0x000fe200078e0a05 */
[----:B------:R-:W-:Y:S01]  /*1310*/  LOP3.LUT R126, R128, 0x3f, RZ, 0xc0, !PT ;  /* 0x0000003f807e7812 */ /* 0x000fe200078ec0ff */
[----:B------:R-:W-:Y:S01]  /*1320*/  IMAD.HI.U32 R19, R4, R22, RZ ;  /* 0x0000001604137227 */ /* 0x000fe200078e00ff */
[C---:B------:R-:W-:Y:S02]  /*1330*/  LOP3.LUT R124, R0.reuse, 0x74, RZ, 0xfc, !PT ;  /* 0x00000074007c7812 */ /* 0x040fe400078efcff */
[----:B------:R-:W-:Y:S01]  /*1340*/  LOP3.LUT R121, R0, 0x68, RZ, 0xfc, !PT ;  /* 0x0000006800797812 */ /* 0x000fe200078efcff */
[----:B------:R-:W-:Y:S01]  /*1350*/  @!P2 IMAD.IADD R16, R16, 0x1, -R3 ;  /* 0x000000011010a824 */ /* 0x000fe200078e0a03 */
[C---:B------:R-:W-:Y:S01]  /*1360*/  ISETP.GT.U32.AND P2, PT, R3.reuse, R18, PT ;  /* 0x000000120300720c */ /* 0x040fe20003f44070 */
[----:B------:R-:W-:Y:S01]  /*1370*/  IMAD R17, R3, R12, R17 ;  /* 0x0000000c03117224 */ /* 0x000fe200078e0211 */
[C---:B------:R-:W-:Y:S01]  /*1380*/  LOP3.LUT R118, R0.reuse, 0x5c, RZ, 0xfc, !PT ;  /* 0x0000005c00767812 */ /* 0x040fe200078efcff */
[----:B------:R-:W-:Y:S01]  /*1390*/  @!P6 IMAD.IADD R15, R15, 0x1, -R3 ;  /* 0x000000010f0fe824 */ /* 0x000fe200078e0a03 */
[----:B------:R-:W-:Y:S01]  /*13a0*/  LOP3.LUT R101, R0, 0x48, RZ, 0xfc, !PT ;  /* 0x0000004800657812 */ /* 0x000fe200078efcff */
[----:B------:R-:W-:Y:S01]  /*13b0*/  IMAD.MOV R23, RZ, RZ, -R19 ;  /* 0x000000ffff177224 */ /* 0x000fe200078e0a13 */
[----:B------:R-:W-:Y:S01]  /*13c0*/  ISETP.GT.U32.AND P6, PT, R3, R17, PT ;  /* 0x000000110300720c */ /* 0x000fe20003fc4070 */
[----:B------:R-:W-:Y:S01]  /*13d0*/  IMAD.HI.U32 R5, R4, R20, RZ ;  /* 0x0000001404057227 */ /* 0x000fe200078e00ff */
[----:B------:R-:W-:-:S02]  /*13e0*/  LOP3.LUT R116, R0, 0x54, RZ, 0xfc, !PT ;  /* 0x0000005400747812 */ /* 0x000fc400078efcff */
[----:B------:R-:W-:Y:S01]  /*13f0*/  LOP3.LUT R117, R0, 0x58, RZ, 0xfc, !PT ;  /* 0x0000005800757812 */ /* 0x000fe200078efcff */
[----:B------:R-:W-:Y:S01]  /*1400*/  IMAD.HI.U32 R12, R4, R21, RZ ;  /* 0x00000015040c7227 */ /* 0x000fe200078e00ff */
[C---:B------:R-:W-:Y:S02]  /*1410*/  LOP3.LUT R119, R0.reuse, 0x60, RZ, 0xfc, !PT ;  /* 0x0000006000777812 */ /* 0x040fe400078efcff */
[----:B------:R-:W-:Y:S01]  /*1420*/  LOP3.LUT R120, R0, 0x64, RZ, 0xfc, !PT ;  /* 0x0000006400787812 */ /* 0x000fe200078efcff */
[--C-:B------:R-:W-:Y:S01]  /*1430*/  @!P2 IMAD.IADD R18, R18, 0x1, -R3.reuse ;  /* 0x000000011212a824 */ /* 0x100fe200078e0a03 */
[----:B------:R-:W-:Y:S01]  /*1440*/  ISETP.GE.AND P2, PT, R24, RZ, PT ;  /* 0x000000ff1800720c */ /* 0x000fe20003f46270 */
[----:B------:R-:W-:Y:S01]  /*1450*/  IMAD R22, R3, R23, R22 ;  /* 0x0000001703167224 */ /* 0x000fe200078e0216 */
[C---:B------:R-:W-:Y:S01]  /*1460*/  LOP3.LUT R122, R0.reuse, 0x6c, RZ, 0xfc, !PT ;  /* 0x0000006c007a7812 */ /* 0x040fe200078efcff */
[----:B------:R-:W-:Y:S01]  /*1470*/  @!P6 IMAD.IADD R17, R17, 0x1, -R3 ;  /* 0x000000011111e824 */ /* 0x000fe200078e0a03 */
[C---:B------:R-:W-:Y:S01]  /*1480*/  ISETP.GT.U32.AND P6, PT, R3.reuse, R18, PT ;  /* 0x000000120300720c */ /* 0x040fe20003fc4070 */
[----:B------:R-:W-:Y:S01]  /*1490*/  IMAD.MOV R5, RZ, RZ, -R5 ;  /* 0x000000ffff057224 */ /* 0x000fe200078e0a05 */
[C---:B------:R-:W-:Y:S01]  /*14a0*/  LOP3.LUT R123, R0.reuse, 0x70, RZ, 0xfc, !PT ;  /* 0x00000070007b7812 */ /* 0x040fe200078efcff */
[----:B------:R-:W-:Y:S01]  /*14b0*/  IMAD.MOV R12, RZ, RZ, -R12 ;  /* 0x000000ffff0c7224 */ /* 0x000fe200078e0a0c */
[----:B------:R-:W-:Y:S01]  /*14c0*/  LOP3.LUT R125, R0, 0x78, RZ, 0xfc, !PT ;  /* 0x00000078007d7812 */ /* 0x000fe200078efcff */
[C---:B------:R-:W-:Y:S01]  /*14d0*/  IMAD R20, R3.reuse, R5, R20 ;  /* 0x0000000503147224 */ /* 0x040fe200078e0214 */
[----:B------:R-:W-:Y:S01]  /*14e0*/  IABS R5, R28 ;  /* 0x0000001c00057213 */ /* 0x000fe20000000000 */
[----:B------:R-:W-:-:S02]  /*14f0*/  IMAD R19, R3, R12, R21 ;  /* 0x0000000c03137224 */ /* 0x000fc400078e0215 */
[----:B------:R-:W-:Y:S02]  /*1500*/  IMAD.MOV.U32 R12, RZ, RZ, R14 ;  /* 0x000000ffff0c7224 */ /* 0x000fe400078e000e */
[----:B------:R-:W-:Y:S01]  /*1510*/  @!P0 IMAD.MOV R13, RZ, RZ, -R13 ;  /* 0x000000ffff0d8224 */ /* 0x000fe200078e0a0d */
[C---:B------:R-:W-:Y:S01]  /*1520*/  ISETP.GT.U32.AND P0, PT, R3.reuse, R20, PT ;  /* 0x000000140300720c */ /* 0x040fe20003f04070 */
[----:B------:R-:W-:Y:S01]  /*1530*/  @!P6 IMAD.IADD R18, R18, 0x1, -R3 ;  /* 0x000000011212e824 */ /* 0x000fe200078e0a03 */
[----:B------:R-:W-:Y:S01]  /*1540*/  ISETP.GT.U32.AND P6, PT, R3, R22, PT ;  /* 0x000000160300720c */ /* 0x000fe20003fc4070 */
[----:B------:R-:W-:Y:S02]  /*1550*/  IMAD.MOV.U32 R14, RZ, RZ, R16 ;  /* 0x000000ffff0e7224 */ /* 0x000fe400078e0010 */
[----:B------:R-:W-:Y:S01]  /*1560*/  @!P4 IMAD.MOV R15, RZ, RZ, -R15 ;  /* 0x000000ffff0fc224 */ /* 0x000fe200078e0a0f */
[----:B------:R-:W-:Y:S01]  /*1570*/  ISETP.GE.AND P4, PT, R25, RZ, PT ;  /* 0x000000ff1900720c */ /* 0x000fe20003f86270 */
[----:B------:R-:W-:Y:S01]  /*1580*/  @!P5 IMAD.MOV R14, RZ, RZ, -R14 ;  /* 0x000000ffff0ed224 */ /* 0x000fe200078e0a0e */
[C---:B------:R-:W-:Y:S01]  /*1590*/  ISETP.GT.U32.AND P5, PT, R3.reuse, R19, PT ;  /* 0x000000130300720c */ /* 0x040fe20003fa4070 */
[----:B------:R-:W-:Y:S01]  /*15a0*/  @!P1 IMAD.MOV R12, RZ, RZ, -R12 ;  /* 0x000000ffff0c9224 */ /* 0x000fe200078e0a0c */
[----:B------:R-:W-:Y:S01]  /*15b0*/  ISETP.GT.U32.AND P1, PT, R3, R17, PT ;  /* 0x000000110300720c */ /* 0x000fe20003f24070 */
[----:B------:R-:W-:Y:S01]  /*15c0*/  IMAD.MOV.U32 R21, RZ, RZ, R5 ;  /* 0x000000ffff157224 */ /* 0x000fe200078e0005 */
[----:B------:R-:W-:Y:S01]  /*15d0*/  IADD3 R25, R2, 0x2f, RZ ;  /* 0x0000002f02197810 */ /* 0x000fe20007ffe0ff */
[--C-:B------:R-:W-:Y:S01]  /*15e0*/  @!P0 IMAD.IADD R20, R20, 0x1, -R3.reuse ;  /* 0x0000000114148824 */ /* 0x100fe200078e0a03 */
[----:B------:R-:W-:Y:S01]  /*15f0*/  ISETP.GE.AND P0, PT, R27, RZ, PT ;  /* 0x000000ff1b00720c */ /* 0x000fe20003f06270 */
[----:B------:R-:W-:Y:S01]  /*1600*/  @!P6 IMAD.IADD R22, R22, 0x1, -R3 ;  /* 0x000000011616e824 */ /* 0x000fe200078e0a03 */
[----:B------:R-:W-:Y:S01]  /*1610*/  IABS R24, R25 ;  /* 0x0000001900187213 */ /* 0x000fe20000000000 */
[----:B------:R-:W-:Y:S01]  /*1620*/  IMAD.HI.U32 R5, R4, R21, RZ ;  /* 0x0000001504057227 */ /* 0x000fe200078e00ff */
[----:B------:R-:W-:-:S02]  /*1630*/  IADD3 R27, R2, 0x2e, RZ ;  /* 0x0000002e021b7810 */ /* 0x000fc40007ffe0ff */
[----:B------:R-:W-:Y:S01]  /*1640*/  ISETP.GT.U32.AND P6, PT, R3, R22, PT ;  /* 0x000000160300720c */ /* 0x000fe20003fc4070 */
[----:B------:R-:W-:Y:S01]  /*1650*/  IMAD.MOV R16, RZ, RZ, -R5 ;  /* 0x000000ffff107224 */ /* 0x000fe200078e0a05 */
[----:B------:R-:W-:Y:S01]  /*1660*/  IABS R23, R27 ;  /* 0x0000001b00177213 */ /* 0x000fe20000000000 */
[----:B------:R-:W-:-:S04]  /*1670*/  IMAD.HI.U32 R5, R4, R24, RZ ;  /* 0x0000001804057227 */ /* 0x000fc800078e00ff */
[--C-:B------:R-:W-:Y:S01]  /*1680*/  @!P5 IMAD.IADD R19, R19, 0x1, -R3.reuse ;  /* 0x000000011313d824 */ /* 0x100fe200078e0a03 */
[----:B------:R-:W-:Y:S01]  /*1690*/  ISETP.GT.U32.AND P5, PT, R3, R20, PT ;  /* 0x000000140300720c */ /* 0x000fe20003fa4070 */
[----:B------:R-:W-:Y:S01]  /*16a0*/  @!P1 IMAD.IADD R17, R17, 0x1, -R3 ;  /* 0x0000000111119824 */ /* 0x000fe200078e0a03 */
[----:B------:R-:W-:Y:S01]  /*16b0*/  ISETP.GE.AND P1, PT, R26, RZ, PT ;  /* 0x000000ff1a00720c */ /* 0x000fe20003f26270 */
[C---:B------:R-:W-:Y:S02]  /*16c0*/  IMAD R21, R3.reuse, R16, R21 ;  /* 0x0000001003157224 */ /* 0x040fe400078e0215 */
[----:B------:R-:W-:Y:S02]  /*16d0*/  IMAD.MOV R5, RZ, RZ, -R5 ;  /* 0x000000ffff057224 */ /* 0x000fe400078e0a05 */
[----:B------:R-:W-:Y:S01]  /*16e0*/  @!P2 IMAD.MOV R17, RZ, RZ, -R17 ;  /* 0x000000ffff11a224 */ /* 0x000fe200078e0a11 */
[C---:B------:R-:W-:Y:S01]  /*16f0*/  ISETP.GT.U32.AND P2, PT, R3.reuse, R21, PT ;  /* 0x000000150300720c */ /* 0x040fe20003f44070 */
[----:B------:R-:W-:-:S02]  /*1700*/  IMAD R24, R3, R5, R24 ;  /* 0x0000000503187224 */ /* 0x000fc400078e0218 */
[--C-:B------:R-:W-:Y:S02]  /*1710*/  @!P6 IMAD.IADD R22, R22, 0x1, -R3.reuse ;  /* 0x000000011616e824 */ /* 0x100fe400078e0a03 */
[--C-:B------:R-:W-:Y:S01]  /*1720*/  @!P5 IMAD.IADD R20, R20, 0x1, -R3.reuse ;  /* 0x000000011414d824 */ /* 0x100fe200078e0a03 */
[----:B------:R-:W-:Y:S01]  /*1730*/  ISETP.GT.U32.AND P6, PT, R3, R24, PT ;  /* 0x000000180300720c */ /* 0x000fe20003fc4070 */
[----:B------:R-:W-:Y:S01]  /*1740*/  IMAD.HI.U32 R5, R4, R23, RZ ;  /* 0x0000001704057227 */ /* 0x000fe200078e00ff */
[----:B------:R-:W-:Y:S02]  /*1750*/  ISETP.GE.AND P5, PT, R28, RZ, PT ;  /* 0x000000ff1c00720c */ /* 0x000fe40003fa6270 */
[----:B------:R-:W-:Y:S01]  /*1760*/  IADD3 R28, R2, 0x2d, RZ ;  /* 0x0000002d021c7810 */ /* 0x000fe20007ffe0ff */
[----:B------:R-:W-:Y:S02]  /*1770*/  IMAD.MOV.U32 R16, RZ, RZ, R18 ;  /* 0x000000ffff107224 */ /* 0x000fe400078e0012 */
[----:B------:R-:W-:Y:S01]  /*1780*/  @!P2 IMAD.IADD R21, R21, 0x1, -R3 ;  /* 0x000000011515a824 */ /* 0x000fe200078e0a03 */
[----:B------:R-:W-:Y:S01]  /*1790*/  IABS R26, R28 ;  /* 0x0000001c001a7213 */ /* 0x000fe20000000000 */
[----:B------:R-:W-:Y:S01]  /*17a0*/  IMAD.MOV R18, RZ, RZ, -R5 ;  /* 0x000000ffff127224 */ /* 0x000fe200078e0a05 */
[----:B------:R-:W-:Y:S01]  /*17b0*/  ISETP.GE.AND P2, PT, R27, RZ, PT ;  /* 0x000000ff1b00720c */ /* 0x000fe20003f46270 */
[----:B------:R-:W-:Y:S01]  /*17c0*/  @!P3 IMAD.MOV R16, RZ, RZ, -R16 ;  /* 0x000000ffff10b224 */ /* 0x000fe200078e0a10 */
[C---:B------:R-:W-:Y:S01]  /*17d0*/  ISETP.GT.U32.AND P3, PT, R3.reuse, R19, PT ;  /* 0x000000130300720c */ /* 0x040fe20003f64070 */
[----:B------:R-:W-:Y:S01]  /*17e0*/  @!P6 IMAD.IADD R24, R24, 0x1, -R3 ;  /* 0x000000011818e824 */ /* 0x000fe200078e0a03 */
[----:B------:R-:W-:Y:S01]  /*17f0*/  ISETP.GT.U32.AND P6, PT, R3, R21, PT ;  /* 0x000000150300720c */ /* 0x000fe20003fc4070 */
[----:B------:R-:W-:Y:S01]  /*1800*/  IMAD.HI.U32 R5, R4, R26, RZ ;  /* 0x0000001a04057227 */ /* 0x000fe200078e00ff */
[----:B------:R-:W-:-:S03]  /*1810*/  IABS R27, R30 ;  /* 0x0000001e001b7213 */ /* 0x000fc60000000000 */
[C---:B------:R-:W-:Y:S02]  /*1820*/  IMAD R23, R3.reuse, R18, R23 ;  /* 0x0000001203177224 */ /* 0x040fe400078e0217 */
[----:B------:R-:W-:Y:S02]  /*1830*/  IMAD.MOV.U32 R18, RZ, RZ, R20 ;  /* 0x000000ffff127224 */ /* 0x000fe400078e0014 */
[----:B------:R-:W-:Y:S02]  /*1840*/  IMAD.MOV R5, RZ, RZ, -R5 ;  /* 0x000000ffff057224 */ /* 0x000fe400078e0a05 */
[----:B------:R-:W-:Y:S01]  /*1850*/  @!P4 IMAD.MOV R18, RZ, RZ, -R18 ;  /* 0x000000ffff12c224 */ /* 0x000fe200078e0a12 */
[C---:B------:R-:W-:Y:S01]  /*1860*/  ISETP.GT.U32.AND P4, PT, R3.reuse, R23, PT ;  /* 0x000000170300720c */ /* 0x040fe20003f84070 */
[----:B------:R-:W-:Y:S02]  /*1870*/  IMAD R26, R3, R5, R26 ;  /* 0x00000005031a7224 */ /* 0x000fe400078e021a */
[----:B------:R-:W-:-:S02]  /*1880*/  @!P6 IMAD.IADD R21, R21, 0x1, -R3 ;  /* 0x000000011515e824 */ /* 0x000fc400078e0a03 */
[----:B------:R-:W-:Y:S01]  /*1890*/  @!P3 IMAD.IADD R19, R19, 0x1, -R3 ;  /* 0x000000011313b824 */ /* 0x000fe200078e0a03 */
[----:B------:R-:W-:Y:S01]  /*18a0*/  ISETP.GT.U32.AND P6, PT, R3, R26, PT ;  /* 0x0000001a0300720c */ /* 0x000fe20003fc4070 */
[----:B------:R-:W-:Y:S01]  /*18b0*/  IMAD.MOV.U32 R20, RZ, RZ, R22 ;  /* 0x000000ffff147224 */ /* 0x000fe200078e0016 */
[----:B------:R-:W-:Y:S01]  /*18c0*/  ISETP.GE.AND P3, PT, R25, RZ, PT ;  /* 0x000000ff1900720c */ /* 0x000fe20003f66270 */
[----:B------:R-:W-:Y:S01]  /*18d0*/  @!P1 IMAD.MOV R19, RZ, RZ, -R19 ;  /* 0x000000ffff139224 */ /* 0x000fe200078e0a13 */
[----:B------:R-:W-:Y:S01]  /*18e0*/  IABS R25, R29 ;  /* 0x0000001d00197213 */ /* 0x000fe20000000000 */
[----:B------:R-:W-:Y:S01]  /*18f0*/  IMAD.HI.U32 R22, R4, R27, RZ ;  /* 0x0000001b04167227 */ /* 0x000fe200078e00ff */
[----:B------:R-:W-:-:S03]  /*1900*/  ISETP.GT.U32.AND P1, PT, R3, R24, PT ;  /* 0x000000180300720c */ /* 0x000fc60003f24070 */
[----:B------:R-:W-:Y:S01]  /*1910*/  @!P4 IMAD.IADD R23, R23, 0x1, -R3 ;  /* 0x000000011717c824 */ /* 0x000fe200078e0a03 */
[----:B------:R-:W-:Y:S01]  /*1920*/  ISETP.GE.AND P4, PT, R30, RZ, PT ;  /* 0x000000ff1e00720c */ /* 0x000fe20003f86270 */
[----:B------:R-:W-:-:S04]  /*1930*/  IMAD.HI.U32 R5, R4, R25, RZ ;  /* 0x0000001904057227 */ /* 0x000fc800078e00ff */
[----:B------:R-:W-:Y:S01]  /*1940*/  @!P6 IMAD.IADD R26, R26, 0x1, -R3 ;  /* 0x000000011a1ae824 */ /* 0x000fe200078e0a03 */
[C---:B------:R-:W-:Y:S01]  /*1950*/  ISETP.GT.U32.AND P6, PT, R3.reuse, R23, PT ;  /* 0x000000170300720c */ /* 0x040fe20003fc4070 */
[----:B------:R-:W-:Y:S01]  /*1960*/  @!P0 IMAD.MOV R20, RZ, RZ, -R20 ;  /* 0x000000ffff148224 */ /* 0x000fe200078e0a14 */
[----:B------:R-:W-:Y:S01]  /*1970*/  ISETP.GE.AND P0, PT, R28, RZ, PT ;  /* 0x000000ff1c00720c */ /* 0x000fe20003f06270 */
[----:B------:R-:W-:Y:S02]  /*1980*/  IMAD.MOV R28, RZ, RZ, -R5 ;  /* 0x000000ffff1c7224 */ /* 0x000fe400078e0a05 */
[----:B------:R-:W-:Y:S02]  /*1990*/  IMAD.MOV R22, RZ, RZ, -R22 ;  /* 0x000000ffff167224 */ /* 0x000fe400078e0a16 */
[C---:B------:R-:W-:Y:S02]  /*19a0*/  IMAD R25, R3.reuse, R28, R25 ;  /* 0x0000001c03197224 */ /* 0x040fe400078e0219 */
[----:B------:R-:W-:-:S02]  /*19b0*/  IMAD R28, R3, R22, R27 ;  /* 0x00000016031c7224 */ /* 0x000fc400078e021b */
[--C-:B------:R-:W-:Y:S01]  /*19c0*/  @!P1 IMAD.IADD R24, R24, 0x1, -R3.reuse ;  /* 0x0000000118189824 */ /* 0x100fe200078e0a03 */
[----:B------:R-:W-:Y:S01]  /*19d0*/  ISETP.GE.AND P1, PT, R29, RZ, PT ;  /* 0x000000ff1d00720c */ /* 0x000fe20003f26270 */
[----:B------:R-:W-:Y:S01]  /*19e0*/  @!P6 IMAD.IADD R23, R23, 0x1, -R3 ;  /* 0x000000011717e824 */ /* 0x000fe200078e0a03 */
[C---:B------:R-:W-:Y:S01]  /*19f0*/  ISETP.GT.U32.AND P6, PT, R3.reuse, R28, PT ;  /* 0x0000001c0300720c */ /* 0x040fe20003fc4070 */
[----:B------:R-:W-:Y:S01]  /*1a00*/  IMAD.MOV.U32 R22, RZ, RZ, R24 ;  /* 0x000000ffff167224 */ /* 0x000fe200078e0018 */
[----:B------:R-:W-:Y:S01]  /*1a10*/  IADD3 R29, R2, 0x2a, RZ ;  /* 0x0000002a021d7810 */ /* 0x000fe20007ffe0ff */
[----:B------:R-:W-:Y:S01]  /*1a20*/  @!P5 IMAD.MOV R21, RZ, RZ, -R21 ;  /* 0x000000ffff15d224 */ /* 0x000fe200078e0a15 */
[C---:B------:R-:W-:Y:S01]  /*1a30*/  ISETP.GT.U32.AND P5, PT, R3.reuse, R26, PT ;  /* 0x0000001a0300720c */ /* 0x040fe20003fa4070 */
[----:B------:R-:W-:Y:S01]  /*1a40*/  @!P3 IMAD.MOV R22, RZ, RZ, -R22 ;  /* 0x000000ffff16b224 */ /* 0x000fe200078e0a16 */
[----:B------:R-:W-:Y:S01]  /*1a50*/  IABS R27, R29 ;  /* 0x0000001d001b7213 */ /* 0x000fe20000000000 */
[----:B------:R-:W-:Y:S01]  /*1a60*/  @!P2 IMAD.MOV R23, RZ, RZ, -R23 ;  /* 0x000000ffff17a224 */ /* 0x000fe200078e0a17 */
[----:B------:R-:W-:Y:S01]  /*1a70*/  ISETP.GT.U32.AND P3, PT, R3, R25, PT ;  /* 0x000000190300720c */ /* 0x000fe20003f64070 */
[----:B------:R-:W-:-:S04]  /*1a80*/  IMAD.HI.U32 R30, R4, R33, RZ ;  /* 0x00000021041e7227 */ /* 0x000fc800078e00ff */
[----:B------:R-:W-:-:S04]  /*1a90*/  IMAD.HI.U32 R5, R4, R27, RZ ;  /* 0x0000001b04057227 */ /* 0x000fc800078e00ff */
[----:B------:R-:W-:Y:S02]  /*1aa0*/  @!P6 IMAD.IADD R28, R28, 0x1, -R3 ;  /* 0x000000011c1ce824 */ /* 0x000fe400078e0a03 */
[----:B------:R-:W-:Y:S02]  /*1ab0*/  IMAD.MOV R24, RZ, RZ, -R5 ;  /* 0x000000ffff187224 */ /* 0x000fe400078e0a05 */
[----:B------:R-:W-:Y:S01]  /*1ac0*/  @!P5 IMAD.IADD R26, R26, 0x1, -R3 ;  /* 0x000000011a1ad824 */ /* 0x000fe200078e0a03 */
[C---:B------:R-:W-:Y:S01]  /*1ad0*/  ISETP.GT.U32.AND P2, PT, R3.reuse, R28, PT ;  /* 0x0000001c0300720c */ /* 0x040fe20003f44070 */
[----:B------:R-:W-:Y:S01]  /*1ae0*/  IMAD R27, R3, R24, R27 ;  /* 0x00000018031b7224 */ /* 0x000fe200078e021b */
[----:B------:R-:W-:Y:S01]  /*1af0*/  ISETP.GE.AND P5, PT, R29, RZ, PT ;  /* 0x000000ff1d00720c */ /* 0x000fe20003fa6270 */
[----:B------:R-:W-:Y:S02]  /*1b00*/  @!P3 IMAD.IADD R25, R25, 0x1, -R3 ;  /* 0x000000011919b824 */ /* 0x000fe400078e0a03 */
[----:B------:R-:W-:Y:S01]  /*1b10*/  IMAD.MOV.U32 R24, RZ, RZ, R26 ;  /* 0x000000ffff187224 */ /* 0x000fe200078e001a */
[C---:B------:R-:W-:Y:S01]  /*1b20*/  ISETP.GT.U32.AND P3, PT, R3.reuse, R27, PT ;  /* 0x0000001b0300720c */ /* 0x040fe20003f64070 */
[----:B------:R-:W-:Y:S01]  /*1b30*/  IMAD.HI.U32 R5, R4, R31, RZ ;  /* 0x0000001f04057227 */ /* 0x000fe200078e00ff */
[----:B------:R-:W-:-:S03]  /*1b40*/  ISETP.GT.U32.AND P6, PT, R3, R25, PT ;  /* 0x000000190300720c */ /* 0x000fc60003fc4070 */
[----:B------:R-:W-:-:S04]  /*1b50*/  IMAD.HI.U32 R29, R4, R32, RZ ;  /* 0x00000020041d7227 */ /* 0x000fc800078e00ff */
[----:B------:R-:W-:Y:S01]  /*1b60*/  @!P0 IMAD.MOV R24, RZ, RZ, -R24 ;  /* 0x000000ffff188224 */ /* 0x000fe200078e0a18 */
[----:B------:R-:W-:Y:S01]  /*1b70*/  ISETP.GE.AND P0, PT, R34, RZ, PT ;  /* 0x000000ff2200720c */ /* 0x000fe20003f06270 */
[----:B------:R-:W-:Y:S02]  /*1b80*/  IMAD.MOV R26, RZ, RZ, -R5 ;  /* 0x000000ffff1a7224 */ /* 0x000fe400078e0a05 */
[----:B------:R-:W-:Y:S02]  /*1b90*/  IMAD.MOV R29, RZ, RZ, -R29 ;  /* 0x000000ffff1d7224 */ /* 0x000fe400078e0a1d */
[----:B------:R-:W-:Y:S02]  /*1ba0*/  IMAD.MOV R34, RZ, RZ, -R30 ;  /* 0x000000ffff227224 */ /* 0x000fe400078e0a1e */
[----:B------:R-:W-:Y:S02]  /*1bb0*/  @!P2 IMAD.IADD R28, R28, 0x1, -R3 ;  /* 0x000000011c1ca824 */ /* 0x000fe400078e0a03 */
[C---:B------:R-:W-:Y:S01]  /*1bc0*/  IMAD R30, R3.reuse, R26, R31 ;  /* 0x0000001a031e7224 */ /* 0x040fe200078e021f */
[----:B------:R-:W-:Y:S01]  /*1bd0*/  IABS R31, R37 ;  /* 0x00000025001f7213 */ /* 0x000fe20000000000 */
[----:B------:R-:W-:-:S02]  /*1be0*/  IMAD R29, R3, R29, R32 ;  /* 0x0000001d031d7224 */ /* 0x000fc400078e0220 */
[C---:B------:R-:W-:Y:S01]  /*1bf0*/  IMAD R32, R3.reuse, R34, R33 ;  /* 0x0000002203207224 */ /* 0x040fe200078e0221 */
[----:B------:R-:W-:Y:S01]  /*1c00*/  IABS R33, R38 ;  /* 0x0000002600217213 */ /* 0x000fe20000000000 */
[----:B------:R-:W-:Y:S01]  /*1c10*/  IMAD.MOV.U32 R26, RZ, RZ, R28 ;  /* 0x000000ffff1a7224 */ /* 0x000fe200078e001c */
[----:B------:R-:W-:Y:S01]  /*1c20*/  ISETP.GT.U32.AND P2, PT, R3, R29, PT ;  /* 0x0000001d0300720c */ /* 0x000fe20003f44070 */
[--C-:B------:R-:W-:Y:S02]  /*1c30*/  @!P3 IMAD.IADD R27, R27, 0x1, -R3.reuse ;  /* 0x000000011b1bb824 */ /* 0x100fe400078e0a03 */
[----:B------:R-:W-:Y:S01]  /*1c40*/  @!P4 IMAD.MOV R26, RZ, RZ, -R26 ;  /* 0x000000ffff1ac224 */ /* 0x000fe200078e0a1a */
[----:B------:R-:W-:Y:S01]  /*1c50*/  ISETP.GT.U32.AND P4, PT, R3, R32, PT ;  /* 0x000000200300720c */ /* 0x000fe20003f84070 */
[----:B------:R-:W-:Y:S01]  /*1c60*/  @!P6 IMAD.IADD R25, R25, 0x1, -R3 ;  /* 0x000000011919e824 */ /* 0x000fe200078e0a03 */
[C---:B------:R-:W-:Y:S01]  /*1c70*/  ISETP.GT.U32.AND P3, PT, R3.reuse, R27, PT ;  /* 0x0000001b0300720c */ /* 0x040fe20003f64070 */
[----:B------:R-:W-:Y:S01]  /*1c80*/  IMAD.HI.U32 R5, R4, R31, RZ ;  /* 0x0000001f04057227 */ /* 0x000fe200078e00ff */
[----:B------:R-:W-:-:S03]  /*1c90*/  ISETP.GT.U32.AND P6, PT, R3, R30, PT ;  /* 0x0000001e0300720c */ /* 0x000fc60003fc4070 */
[----:B------:R-:W-:Y:S01]  /*1ca0*/  @!P1 IMAD.MOV R25, RZ, RZ, -R25 ;  /* 0x000000ffff199224 */ /* 0x000fe200078e0a19 */
[----:B------:R-:W-:Y:S01]  /*1cb0*/  ISETP.GE.AND P1, PT, R35, RZ, PT ;  /* 0x000000ff2300720c */ /* 0x000fe20003f26270 */
[----:B------:R-:W-:Y:S01]  /*1cc0*/  IMAD.MOV R28, RZ, RZ, -R5 ;  /* 0x000000ffff1c7224 */ /* 0x000fe200078e0a05 */
[----:B------:R-:W-:Y:S01]  /*1cd0*/  IADD3 R35, R2, 0x25, RZ ;  /* 0x0000002502237810 */ /* 0x000fe20007ffe0ff */
[--C-:B------:R-:W-:Y:S02]  /*1ce0*/  @!P2 IMAD.IADD R29, R29, 0x1, -R3.reuse ;  /* 0x000000011d1da824 */ /* 0x100fe400078e0a03 */
[--C-:B------:R-:W-:Y:S01]  /*1cf0*/  @!P4 IMAD.IADD R32, R32, 0x1, -R3.reuse ;  /* 0x000000012020c824 */ /* 0x100fe200078e0a03 */
[----:B------:R-:W-:Y:S01]  /*1d00*/  IABS R34, R35 ;  /* 0x0000002300227213 */ /* 0x000fe20000000000 */
[----:B------:R-:W-:Y:S01]  /*1d10*/  @!P3 IMAD.IADD R27, R27, 0x1, -R3 ;  /* 0x000000011b1bb824 */ /* 0x000fe200078e0a03 */
[C---:B------:R-:W-:Y:S01]  /*1d20*/  ISETP.GT.U32.AND P2, PT, R3.reuse, R29, PT ;  /* 0x0000001d0300720c */ /* 0x040fe20003f44070 */
[C---:B------:R-:W-:Y:S01]  /*1d30*/  IMAD R31, R3.reuse, R28, R31 ;  /* 0x0000001c031f7224 */ /* 0x040fe200078e021f */
[C---:B------:R-:W-:Y:S01]  /*1d40*/  ISETP.GT.U32.AND P4, PT, R3.reuse, R32, PT ;  /* 0x000000200300720c */ /* 0x040fe20003f84070 */
[----:B------:R-:W-:Y:S01]  /*1d50*/  @!P5 IMAD.MOV R27, RZ, RZ, -R27 ;  /* 0x000000ffff1bd224 */ /* 0x000fe200078e0a1b */
[----:B------:R-:W-:Y:S01]  /*1d60*/  ISETP.GE.AND P3, PT, R36, RZ, PT ;  /* 0x000000ff2400720c */ /* 0x000fe20003f66270 */
[----:B------:R-:W-:Y:S01]  /*1d70*/  IMAD.HI.U32 R5, R4, R34, RZ ;  /* 0x0000002204057227 */ /* 0x000fe200078e00ff */
[----:B------:R-:W-:-:S03]  /*1d80*/  ISETP.GT.U32.AND P5, PT, R3, R31, PT ;  /* 0x0000001f0300720c */ /* 0x000fc60003fa4070 */
[----:B------:R-:W-:Y:S02]  /*1d90*/  @!P6 IMAD.IADD R30, R30, 0x1, -R3 ;  /* 0x000000011e1ee824 */ /* 0x000fe400078e0a03 */
[----:B------:R-:W-:Y:S02]  /*1da0*/  IMAD.MOV R28, RZ, RZ, -R5 ;  /* 0x000000ffff1c7224 */ /* 0x000fe400078e0a05 */
[----:B------:R-:W-:Y:S01]  /*1db0*/  IMAD.HI.U32 R5, R4, R33, RZ ;  /* 0x0000002104057227 */ /* 0x000fe200078e00ff */
[----:B------:R-:W-:-:S03]  /*1dc0*/  ISETP.GT.U32.AND P6, PT, R3, R30, PT ;  /* 0x0000001e0300720c */ /* 0x000fc60003fc4070 */
[----:B------:R-:W-:Y:S02]  /*1dd0*/  IMAD R34, R3, R28, R34 ;  /* 0x0000001c03227224 */ /* 0x000fe400078e0222 */
[--C-:B------:R-:W-:Y:S02]  /*1de0*/  @!P4 IMAD.IADD R32, R32, 0x1, -R3.reuse ;  /* 0x000000012020c824 */ /* 0x100fe400078e0a03 */
[--C-:B------:R-:W-:Y:S01]  /*1df0*/  @!P5 IMAD.IADD R31, R31, 0x1, -R3.reuse ;  /* 0x000000011f1fd824 */ /* 0x100fe200078e0a03 */
[----:B------:R-:W-:Y:S01]  /*1e00*/  ISETP.GT.U32.AND P4, PT, R3, R34, PT ;  /* 0x000000220300720c */ /* 0x000fe20003f84070 */
[----:B------:R-:W-:Y:S01]  /*1e10*/  @!P2 IMAD.IADD R29, R29, 0x1, -R3 ;  /* 0x000000011d1da824 */ /* 0x000fe200078e0a03 */
[----:B------:R-:W-:Y:S01]  /*1e20*/  ISETP.GE.AND P2, PT, R35, RZ, PT ;  /* 0x000000ff2300720c */ /* 0x000fe20003f46270 */
[----:B------:R-:W-:Y:S01]  /*1e30*/  IMAD.MOV R36, RZ, RZ, -R5 ;  /* 0x000000ffff247224 */ /* 0x000fe200078e0a05 */
[----:B------:R-:W-:Y:S01]  /*1e40*/  IABS R35, R39 ;  /* 0x0000002700237213 */ /* 0x000fe20000000000 */
[----:B------:R-:W-:Y:S01]  /*1e50*/  @!P6 IMAD.IADD R30, R30, 0x1, -R3 ;  /* 0x000000011e1ee824 */ /* 0x000fe200078e0a03 */
[C---:B------:R-:W-:Y:S01]  /*1e60*/  ISETP.GT.U32.AND P5, PT, R3.reuse, R31, PT ;  /* 0x0000001f0300720c */ /* 0x040fe20003fa4070 */
[----:B------:R-:W-:Y:S01]  /*1e70*/  IMAD R33, R3, R36, R33 ;  /* 0x0000002403217224 */ /* 0x000fe200078e0221 */
[----:B------:R-:W-:Y:S01]  /*1e80*/  ISETP.GE.AND P6, PT, R37, RZ, PT ;  /* 0x000000ff2500720c */ /* 0x000fe20003fc6270 */
[----:B------:R-:W-:-:S04]  /*1e90*/  IMAD.HI.U32 R5, R4, R35, RZ ;  /* 0x0000002304057227 */ /* 0x000fc800078e00ff */
[----:B------:R-:W-:Y:S02]  /*1ea0*/  @!P4 IMAD.IADD R34, R34, 0x1, -R3 ;  /* 0x000000012222c824 */ /* 0x000fe400078e0a03 */
[----:B------:R-:W-:Y:S02]  /*1eb0*/  IMAD.MOV.U32 R28, RZ, RZ, R30 ;  /* 0x000000ffff1c7224 */ /* 0x000fe400078e001e */
[----:B------:R-:W-:Y:S01]  /*1ec0*/  @!P1 IMAD.MOV R29, RZ, RZ, -R29 ;  /* 0x000000ffff1d9224 */ /* 0x000fe200078e0a1d */
[C---:B------:R-:W-:Y:S01]  /*1ed0*/  ISETP.GT.U32.AND P1, PT, R3.reuse, R33, PT ;  /* 0x000000210300720c */ /* 0x040fe20003f24070 */
[----:B------:R-:W-:Y:S01]  /*1ee0*/  IMAD.MOV R36, RZ, RZ, -R5 ;  /* 0x000000ffff247224 */ /* 0x000fe200078e0a05 */
[----:B------:R-:W-:Y:S01]  /*1ef0*/  ISETP.GT.U32.AND P4, PT, R3, R34, PT ;  /* 0x000000220300720c */ /* 0x000fe20003f84070 */
[----:B------:R-:W-:Y:S01]  /*1f00*/  @!P0 IMAD.MOV R28, RZ, RZ, -R28 ;  /* 0x000000ffff1c8224 */ /* 0x000fe200078e0a1c */
[----:B------:R-:W-:Y:S01]  /*1f10*/  ISETP.GE.AND P0, PT, R38, RZ, PT ;  /* 0x000000ff2600720c */ /* 0x000fe20003f06270 */
[----:B------:R-:W-:Y:S01]  /*1f20*/  @!P5 IMAD.IADD R31, R31, 0x1, -R3 ;  /* 0x000000011f1fd824 */ /* 0x000fe200078e0a03 */
[----:B------:R-:W-:Y:S01]  /*1f30*/  IADD3 R38, R2, 0x22, RZ ;  /* 0x0000002202267810 */ /* 0x000fe20007ffe0ff */
[----:B------:R-:W-:-:S02]  /*1f40*/  IMAD R36, R3, R36, R35 ;  /* 0x0000002403247224 */ /* 0x000fc400078e0223 */
[----:B------:R-:W-:Y:S01]  /*1f50*/  @!P6 IMAD.MOV R31, RZ, RZ, -R31 ;  /* 0x000000ffff1fe224 */ /* 0x000fe200078e0a1f */
[----:B------:R-:W-:Y:S01]  /*1f60*/  IABS R37, R38 ;  /* 0x0000002600257213 */ /* 0x000fe20000000000 */
[----:B------:R-:W-:Y:S01]  /*1f70*/  IMAD.MOV.U32 R30, RZ, RZ, R32 ;  /* 0x000000ffff1e7224 */ /* 0x000fe200078e0020 */
[----:B------:R-:W-:Y:S01]  /*1f80*/  ISETP.GT.U32.AND P6, PT, R3, R36, PT ;  /* 0x000000240300720c */ /* 0x000fe20003fc4070 */
[--C-:B------:R-:W-:Y:S01]  /*1f90*/  @!P1 IMAD.IADD R33, R33, 0x1, -R3.reuse ;  /* 0x0000000121219824 */ /* 0x100fe200078e0a03 */
[----:B------:R-:W-:Y:S01]  /*1fa0*/  IADD3 R32, R2, 0x21, RZ ;  /* 0x0000002102207810 */ /* 0x000fe20007ffe0ff */
[----:B------:R-:W-:Y:S01]  /*1fb0*/  IMAD.HI.U32 R5, R4, R37, RZ ;  /* 0x0000002504057227 */ /* 0x000fe200078e00ff */
[----:B------:R-:W-:Y:S02]  /*1fc0*/  ISETP.GE.AND P5, PT, R38, RZ, PT ;  /* 0x000000ff2600720c */ /* 0x000fe40003fa6270 */
[----:B------:R-:W-:Y:S01]  /*1fd0*/  ISETP.GT.U32.AND P1, PT, R3, R33, PT ;  /* 0x000000210300720c */ /* 0x000fe20003f24070 */
[----:B------:R-:W-:Y:S01]  /*1fe0*/  @!P4 IMAD.IADD R34, R34, 0x1, -R3 ;  /* 0x000000012222c824 */ /* 0x000fe200078e0a03 */
[----:B------:R-:W-:Y:S01]  /*1ff0*/  ISETP.GE.AND P4, PT, R32, RZ, PT ;  /* 0x000000ff2000720c */ /* 0x000fe20003f86270 */
[----:B------:R-:W-:Y:S01]  /*2000*/  IMAD.MOV R38, RZ, RZ, -R5 ;  /* 0x000000ffff267224 */ /* 0x000fe200078e0a05 */
[----:B------:R-:W-:Y:S01]  /*2010*/  IABS R32, R32 ;  /* 0x0000002000207213 */ /* 0x000fe20000000000 */
[----:B------:R-:W-:Y:S01]  /*2020*/  @!P3 IMAD.MOV R30, RZ, RZ, -R30 ;  /* 0x000000ffff1eb224 */ /* 0x000fe200078e0a1e */
[----:B------:R-:W-:Y:S01]  /*2030*/  ISETP.GE.AND P3, PT, R39, RZ, PT ;  /* 0x000000ff2700720c */ /* 0x000fe20003f66270 */
[----:B------:R-:W-:Y:S01]  /*2040*/  @!P6 IMAD.IADD R36, R36, 0x1, -R3 ;  /* 0x000000012424e824 */ /* 0x000fe200078e0a03 */
[----:B------:R-:W-:Y:S01]  /*2050*/  IABS R39, R41 ;  /* 0x0000002900277213 */ /* 0x000fe20000000000 */
[----:B------:R-:W-:-:S02]  /*2060*/  IMAD R35, R3, R38, R37 ;  /* 0x0000002603237224 */ /* 0x000fc400078e0225 */
[----:B------:R-:W-:Y:S01]  /*2070*/  IMAD.MOV.U32 R38, RZ, RZ, R32 ;  /* 0x000000ffff267224 */ /* 0x000fe200078e0020 */
[----:B------:R-:W-:Y:S01]  /*2080*/  ISETP.GT.U32.AND P6, PT, R3, R36, PT ;  /* 0x000000240300720c */ /* 0x000fe20003fc4070 */
[----:B------:R-:W-:Y:S01]  /*2090*/  @!P1 IMAD.IADD R33, R33, 0x1, -R3 ;  /* 0x0000000121219824 */ /* 0x000fe200078e0a03 */
[----:B------:R-:W-:Y:S01]  /*20a0*/  ISETP.GT.U32.AND P1, PT, R3, R35, PT ;  /* 0x000000230300720c */ /* 0x000fe20003f24070 */
[----:B------:R-:W-:-:S04]  /*20b0*/  IMAD.HI.U32 R5, R4, R38, RZ ;  /* 0x0000002604057227 */ /* 0x000fc800078e00ff */
[----:B------:R-:W-:Y:S02]  /*20c0*/  IMAD.MOV R5, RZ, RZ, -R5 ;  /* 0x000000ffff057224 */ /* 0x000fe400078e0a05 */
[----:B------:R-:W-:Y:S02]  /*20d0*/  IMAD.MOV.U32 R32, RZ, RZ, R34 ;  /* 0x000000ffff207224 */ /* 0x000fe400078e0022 */
[----:B------:R-:W-:Y:S01]  /*20e0*/  IMAD R38, R3, R5, R38 ;  /* 0x0000000503267224 */ /* 0x000fe200078e0226 */
[----:B------:R-:W-:Y:S01]  /*20f0*/  IADD3 R5, R2, 0x1e, RZ ;  /* 0x0000001e02057810 */ /* 0x000fe20007ffe0ff */
[--C-:B------:R-:W-:Y:S02]  /*2100*/  @!P6 IMAD.IADD R36, R36, 0x1, -R3.reuse ;  /* 0x000000012424e824 */ /* 0x100fe400078e0a03 */
[----:B------:R-:W-:Y:S01]  /*2110*/  @!P1 IMAD.IADD R35, R35, 0x1, -R3 ;  /* 0x0000000123239824 */ /* 0x000fe200078e0a03 */
[----:B------:R-:W-:Y:S01]  /*2120*/  ISETP.GT.U32.AND P6, PT, R3, R38, PT ;  /* 0x000000260300720c */ /* 0x000fe20003fc4070 */
[----:B------:R-:W-:-:S03]  /*2130*/  IMAD.HI.U32 R34, R4, R39, RZ ;  /* 0x0000002704227227 */ /* 0x000fc600078e00ff */
[----:B------:R-:W-:Y:S01]  /*2140*/  ISETP.GT.U32.AND P1, PT, R3, R35, PT ;  /* 0x000000230300720c */ /* 0x000fe20003f24070 */
[----:B------:R-:W-:-:S04]  /*2150*/  IMAD.HI.U32 R37, R4, R40, RZ ;  /* 0x0000002804257227 */ /* 0x000fc800078e00ff */
[----:B------:R-:W-:Y:S02]  /*2160*/  IMAD.MOV R34, RZ, RZ, -R34 ;  /* 0x000000ffff227224 */ /* 0x000fe400078e0a22 */
[----:B------:R-:W-:Y:S01]  /*2170*/  @!P2 IMAD.MOV R32, RZ, RZ, -R32 ;  /* 0x000000ffff20a224 */ /* 0x000fe200078e0a20 */
[----:B------:R-:W-:Y:S01]  /*2180*/  ISETP.GE.AND P2, PT, R41, RZ, PT ;  /* 0x000000ff2900720c */ /* 0x000fe20003f46270 */
[----:B------:R-:W-:Y:S02]  /*2190*/  @!P6 IMAD.IADD R38, R38, 0x1, -R3 ;  /* 0x000000012626e824 */ /* 0x000fe400078e0a03 */
[----:B------:R-:W-:Y:S02]  /*21a0*/  IMAD.MOV R41, RZ, RZ, -R37 ;  /* 0x000000ffff297224 */ /* 0x000fe400078e0a25 */
[C---:B------:R-:W-:Y:S01]  /*21b0*/  IMAD R37, R3.reuse, R34, R39 ;  /* 0x0000002203257224 */ /* 0x040fe200078e0227 */
[C---:B------:R-:W-:Y:S01]  /*21c0*/  ISETP.GT.U32.AND P6, PT, R3.reuse, R38, PT ;  /* 0x000000260300720c */ /* 0x040fe20003fc4070 */
[----:B------:R-:W-:Y:S01]  /*21d0*/  IMAD R40, R3, R41, R40 ;  /* 0x0000002903287224 */ /* 0x000fe200078e0228 */
[----:B------:R-:W-:Y:S01]  /*21e0*/  IADD3 R39, R2, 0x1d, RZ ;  /* 0x0000001d02277810 */ /* 0x000fe20007ffe0ff */
[----:B------:R-:W-:Y:S01]  /*21f0*/  IMAD.MOV.U32 R34, RZ, RZ, R36 ;  /* 0x000000ffff227224 */ /* 0x000fe200078e0024 */
[----:B------:R-:W-:Y:S01]  /*2200*/  IABS R41, R5 ;  /* 0x0000000500297213 */ /* 0x000fe20000000000 */
[----:B------:R-:W-:Y:S01]  /*2210*/  @!P1 IMAD.IADD R35, R35, 0x1, -R3 ;  /* 0x0000000123239824 */ /* 0x000fe200078e0a03 */
[----:B------:R-:W-:Y:S01]  /*2220*/  IABS R43, R39 ;  /* 0x00000027002b7213 */ /* 0x000fe20000000000 */
[----:B------:R-:W-:Y:S01]  /*2230*/  @!P3 IMAD.MOV R34, RZ, RZ, -R34 ;  /* 0x000000ffff22b224 */ /* 0x000fe200078e0a22 */
[----:B------:R-:W-:Y:S01]  /*2240*/  ISETP.GE.AND P3, PT, R5, RZ, PT ;  /* 0x000000ff0500720c */ /* 0x000fe20003f66270 */
[----:B------:R-:W-:Y:S01]  /*2250*/  @!P5 IMAD.MOV R35, RZ, RZ, -R35 ;  /* 0x000000ffff23d224 */ /* 0x000fe200078e0a23 */
[----:B------:R-:W-:Y:S01]  /*2260*/  ISETP.GT.U32.AND P5, PT, R3, R37, PT ;  /* 0x000000250300720c */ /* 0x000fe20003fa4070 */
[----:B------:R-:W-:Y:S01]  /*2270*/  IMAD.HI.U32 R5, R4, R41, RZ ;  /* 0x0000002904057227 */ /* 0x000fe200078e00ff */
[----:B------:R-:W-:-:S03]  /*2280*/  ISETP.GE.AND P1, PT, R39, RZ, PT ;  /* 0x000000ff2700720c */ /* 0x000fc60003f26270 */
[----:B------:R-:W-:-:S04]  /*2290*/  IMAD.HI.U32 R36, R4, R43, RZ ;  /* 0x0000002b04247227 */ /* 0x000fc800078e00ff */
[----:B------:R-:W-:Y:S01]  /*22a0*/  @!P0 IMAD.MOV R33, RZ, RZ, -R33 ;  /* 0x000000ffff218224 */ /* 0x000fe200078e0a21 */
[----:B------:R-:W-:Y:S01]  /*22b0*/  ISETP.GE.AND P0, PT, R42, RZ, PT ;  /* 0x000000ff2a00720c */ /* 0x000fe20003f06270 */
[----:B------:R-:W-:-:S04]  /*22c0*/  IMAD.HI.U32 R39, R4, R44, RZ ;  /* 0x0000002c04277227 */ /* 0x000fc800078e00ff */
[----:B------:R-:W-:Y:S01]  /*22d0*/  @!P6 IMAD.IADD R38, R38, 0x1, -R3 ;  /* 0x000000012626e824 */ /* 0x000fe200078e0a03 */
[C---:B------:R-:W-:Y:S01]  /*22e0*/  ISETP.GT.U32.AND P6, PT, R3.reuse, R40, PT ;  /* 0x000000280300720c */ /* 0x040fe20003fc4070 */
[----:B------:R-:W-:Y:S02]  /*22f0*/  IMAD.MOV R42, RZ, RZ, -R5 ;  /* 0x000000ffff2a7224 */ /* 0x000fe400078e0a05 */
[----:B------:R-:W-:Y:S02]  /*2300*/  IMAD.MOV R36, RZ, RZ, -R36 ;  /* 0x000000ffff247224 */ /* 0x000fe400078e0a24 */
[----:B------:R-:W-:Y:S02]  /*2310*/  IMAD.MOV R5, RZ, RZ, -R39 ;  /* 0x000000ffff057224 */ /* 0x000fe400078e0a27 */
[C---:B------:R-:W-:Y:S02]  /*2320*/  IMAD R39, R3.reuse, R42, R41 ;  /* 0x0000002a03277224 */ /* 0x040fe400078e0229 */
[----:B------:R-:W-:-:S02]  /*2330*/  IMAD R42, R3, R36, R43 ;  /* 0x00000024032a7224 */ /* 0x000fc400078e022b */
[----:B------:R-:W-:-:S04]  /*2340*/  IMAD.HI.U32 R36, R4, R46, RZ ;  /* 0x0000002e04247227 */ /* 0x000fc800078e00ff */
[--C-:B------:R-:W-:Y:S01]  /*2350*/  @!P5 IMAD.IADD R37, R37, 0x1, -R3.reuse ;  /* 0x000000012525d824 */ /* 0x100fe200078e0a03 */
[C---:B------:R-:W-:Y:S01]  /*2360*/  ISETP.GT.U32.AND P5, PT, R3.reuse, R39, PT ;  /* 0x000000270300720c */ /* 0x040fe20003fa4070 */
[----:B------:R-:W-:Y:S02]  /*2370*/  IMAD.MOV R36, RZ, RZ, -R36 ;  /* 0x000000ffff247224 */ /* 0x000fe400078e0a24 */
[----:B------:R-:W-:Y:S01]  /*2380*/  @!P6 IMAD.IADD R40, R40, 0x1, -R3 ;  /* 0x000000012828e824 */ /* 0x000fe200078e0a03 */
[C---:B------:R-:W-:Y:S01]  /*2390*/  ISETP.GT.U32.AND P6, PT, R3.reuse, R37, PT ;  /* 0x000000250300720c */ /* 0x040fe20003fc4070 */
[C---:B------:R-:W-:Y:S02]  /*23a0*/  IMAD R43, R3.reuse, R36, R46 ;  /* 0x00000024032b7224 */ /* 0x040fe400078e022e */
[----:B------:R-:W-:Y:S02]  /*23b0*/  IMAD.MOV.U32 R36, RZ, RZ, R38 ;  /* 0x000000ffff247224 */ /* 0x000fe400078e0026 */
[----:B------:R-:W-:-:S02]  /*23c0*/  IMAD R41, R3, R5, R44 ;  /* 0x0000000503297224 */ /* 0x000fc400078e022c */
[----:B------:R-:W-:Y:S01]  /*23d0*/  @!P4 IMAD.MOV R36, RZ, RZ, -R36 ;  /* 0x000000ffff24c224 */ /* 0x000fe200078e0a24 */
[----:B------:R-:W-:Y:S01]  /*23e0*/  ISETP.GT.U32.AND P4, PT, R3, R40, PT ;  /* 0x000000280300720c */ /* 0x000fe20003f84070 */
[----:B------:R-:W-:-:S04]  /*23f0*/  IMAD.HI.U32 R5, R4, R45, RZ ;  /* 0x0000002d04057227 */ /* 0x000fc800078e00ff */
[----:B------:R-:W-:Y:S01]  /*2400*/  IMAD.MOV R44, RZ, RZ, -R5 ;  /* 0x000000ffff2c7224 */ /* 0x000fe200078e0a05 */
[----:B------:R-:W-:Y:S01]  /*2410*/  IABS R5, R51 ;  /* 0x0000003300057213 */ /* 0x000fe20000000000 */
[--C-:B------:R-:W-:Y:S02]  /*2420*/  @!P5 IMAD.IADD R39, R39, 0x1, -R3.reuse ;  /* 0x000000012727d824 */ /* 0x100fe400078e0a03 */
[----:B------:R-:W-:Y:S01]  /*2430*/  @!P6 IMAD.IADD R37, R37, 0x1, -R3 ;  /* 0x000000012525e824 */ /* 0x000fe200078e0a03 */
[C---:B------:R-:W-:Y:S01]  /*2440*/  ISETP.GT.U32.AND P6, PT, R3.reuse, R42, PT ;  /* 0x0000002a0300720c */ /* 0x040fe20003fc4070 */
[C---:B------:R-:W-:Y:S01]  /*2450*/  IMAD R44, R3.reuse, R44, R45 ;  /* 0x0000002c032c7224 */ /* 0x040fe200078e022d */
[C---:B------:R-:W-:Y:S01]  /*2460*/  ISETP.GT.U32.AND P5, PT, R3.reuse, R39, PT ;  /* 0x000000270300720c */ /* 0x040fe20003fa4070 */
[----:B------:R-:W-:Y:S01]  /*2470*/  @!P2 IMAD.MOV R37, RZ, RZ, -R37 ;  /* 0x000000ffff25a224 */ /* 0x000fe200078e0a25 */
[C---:B------:R-:W-:Y:S01]  /*2480*/  ISETP.GT.U32.AND P2, PT, R3.reuse, R41, PT ;  /* 0x000000290300720c */ /* 0x040fe20003f44070 */
[----:B------:R-:W-:Y:S01]  /*2490*/  @!P4 IMAD.IADD R40, R40, 0x1, -R3 ;  /* 0x000000012828c824 */ /* 0x000fe200078e0a03 */
[----:B------:R-:W-:Y:S01]  /*24a0*/  IABS R45, R52 ;  /* 0x00000034002d7213 */ /* 0x000fe20000000000 */
[----:B------:R-:W-:Y:S01]  /*24b0*/  IMAD.MOV.U32 R46, RZ, RZ, R5 ;  /* 0x000000ffff2e7224 */ /* 0x000fe200078e0005 */
[----:B------:R-:W-:Y:S01]  /*24c0*/  ISETP.GT.U32.AND P4, PT, R3, R44, PT ;  /* 0x0000002c0300720c */ /* 0x000fe20003f84070 */
[----:B------:R-:W-:-:S02]  /*24d0*/  IMAD R125, R125, c[0x0][0x188], RZ ;  /* 0x000062007d7d7a24 */ /* 0x000fc400078e02ff */
[----:B------:R-:W-:-:S04]  /*24e0*/  IMAD.HI.U32 R38, R4, R45, RZ ;  /* 0x0000002d04267227 */ /* 0x000fc800078e00ff */
[----:B------:R-:W-:-:S04]  /*24f0*/  IMAD.HI.U32 R5, R4, R46, RZ ;  /* 0x0000002e04057227 */ /* 0x000fc800078e00ff */
[----:B------:R-:W-:Y:S01]  /*2500*/  @!P6 IMAD.IADD R42, R42, 0x1, -R3 ;  /* 0x000000012a2ae824 */ /* 0x000fe200078e0a03 */
[----:B------:R-:W-:Y:S01]  /*2510*/  ISETP.GE.AND P6, PT, R47, RZ, PT ;  /* 0x000000ff2f00720c */ /* 0x000fe20003fc6270 */
[----:B------:R-:W-:Y:S01]  /*2520*/  IMAD.MOV R38, RZ, RZ, -R38 ;  /* 0x000000ffff267224 */ /* 0x000fe200078e0a26 */
[----:B------:R-:W-:Y:S01]  /*2530*/  IABS R47, R54 ;  /* 0x00000036002f7213 */ /* 0x000fe20000000000 */
[----:B------:R-:W-:Y:S02]  /*2540*/  IMAD.MOV R5, RZ, RZ, -R5 ;  /* 0x000000ffff057224 */ /* 0x000fe400078e0a05 */
[--C-:B------:R-:W-:Y:S01]  /*2550*/  @!P5 IMAD.IADD R39, R39, 0x1, -R3.reuse ;  /* 0x000000012727d824 */ /* 0x100fe200078e0a03 */
[----:B------:R-:W-:Y:S01]  /*2560*/  ISETP.GT.U32.AND P5, PT, R3, R43, PT ;  /* 0x0000002b0300720c */ /* 0x000fe20003fa4070 */
[----:B------:R-:W-:Y:S01]  /*2570*/  @!P2 IMAD.IADD R41, R41, 0x1, -R3 ;  /* 0x000000012929a824 */ /* 0x000fe200078e0a03 */
[C---:B------:R-:W-:Y:S01]  /*2580*/  ISETP.GT.U32.AND P2, PT, R3.reuse, R42, PT ;  /* 0x0000002a0300720c */ /* 0x040fe20003f44070 */
[----:B------:R-:W-:-:S02]  /*2590*/  IMAD R45, R3, R38, R45 ;  /* 0x00000026032d7224 */ /* 0x000fc400078e022d */
[----:B------:R-:W-:Y:S02]  /*25a0*/  IMAD.MOV.U32 R38, RZ, RZ, R40 ;  /* 0x000000ffff267224 */ /* 0x000fe400078e0028 */
[----:B------:R-:W-:Y:S01]  /*25b0*/  @!P4 IMAD.IADD R44, R44, 0x1, -R3 ;  /* 0x000000012c2cc824 */ /* 0x000fe200078e0a03 */
[C---:B------:R-:W-:Y:S01]  /*25c0*/  ISETP.GT.U32.AND P4, PT, R3.reuse, R41, PT ;  /* 0x000000290300720c */ /* 0x040fe20003f84070 */
[----:B------:R-:W-:Y:S02]  /*25d0*/  IMAD R46, R3, R5, R46 ;  /* 0x00000005032e7224 */ /* 0x000fe400078e022e */
[----:B------:R-:W-:-:S04]  /*25e0*/  IMAD.HI.U32 R5, R4, R48, RZ ;  /* 0x0000003004057227 */ /* 0x000fc800078e00ff */
[----:B------:R-:W-:Y:S01]  /*25f0*/  @!P0 IMAD.MOV R38, RZ, RZ, -R38 ;  /* 0x000000ffff268224 */ /* 0x000fe200078e0a26 */
[----:B------:R-:W-:Y:S01]  /*2600*/  ISETP.GT.U32.AND P0, PT, R3, R44, PT ;  /* 0x0000002c0300720c */ /* 0x000fe20003f04070 */
[----:B------:R-:W-:Y:S02]  /*2610*/  IMAD.MOV R5, RZ, RZ, -R5 ;  /* 0x000000ffff057224 */ /* 0x000fe400078e0a05 */
[--C-:B------:R-:W-:Y:S02]  /*2620*/  @!P5 IMAD.IADD R43, R43, 0x1, -R3.reuse ;  /* 0x000000012b2bd824 */ /* 0x100fe400078e0a03 */
[----:B------:R-:W-:Y:S02]  /*2630*/  IMAD R48, R3, R5, R48 ;  /* 0x0000000503307224 */ /* 0x000fe400078e0230 */
[----:B------:R-:W-:Y:S01]  /*2640*/  @!P2 IMAD.IADD R42, R42, 0x1, -R3 ;  /* 0x000000012a2aa824 */ /* 0x000fe200078e0a03 */
[----:B------:R-:W-:Y:S01]  /*2650*/  ISETP.GE.AND P2, PT, R49, RZ, PT ;  /* 0x000000ff3100720c */ /* 0x000fe20003f46270 */
[----:B------:R-:W-:Y:S01]  /*2660*/  IMAD.HI.U32 R5, R4, R47, RZ ;  /* 0x0000002f04057227 */ /* 0x000fe200078e00ff */
[----:B------:R-:W-:-:S02]  /*2670*/  ISETP.GT.U32.AND P5, PT, R3, R43, PT ;  /* 0x0000002b0300720c */ /* 0x000fc40003fa4070 */
[----:B------:R-:W-:Y:S01]  /*2680*/  IADD3 R49, R2, 0x15, RZ ;  /* 0x0000001502317810 */ /* 0x000fe20007ffe0ff */
[----:B------:R-:W-:Y:S02]  /*2690*/  IMAD.MOV R40, RZ, RZ, -R5 ;  /* 0x000000ffff287224 */ /* 0x000fe400078e0a05 */
[----:B------:R-:W-:Y:S01]  /*26a0*/  @!P0 IMAD.IADD R44, R44, 0x1, -R3 ;  /* 0x000000012c2c8824 */ /* 0x000fe200078e0a03 */
[----:B------:R-:W-:Y:S01]  /*26b0*/  ISETP.GE.AND P0, PT, R50, RZ, PT ;  /* 0x000000ff3200720c */ /* 0x000fe20003f06270 */
[----:B------:R-:W-:Y:S01]  /*26c0*/  IMAD R47, R3, R40, R47 ;  /* 0x00000028032f7224 */ /* 0x000fe200078e022f */
[----:B------:R-:W-:Y:S01]  /*26d0*/  IABS R50, R49 ;  /* 0x0000003100327213 */ /* 0x000fe20000000000 */
[----:B------:R-:W-:Y:S02]  /*26e0*/  IMAD.MOV.U32 R40, RZ, RZ, R42 ;  /* 0x000000ffff287224 */ /* 0x000fe400078e002a */
[----:B------:R-:W-:Y:S02]  /*26f0*/  IMAD.MOV.U32 R42, RZ, RZ, R44 ;  /* 0x000000ffff2a7224 */ /* 0x000fe400078e002c */
[----:B------:R-:W-:Y:S01]  /*2700*/  @!P4 IMAD.IADD R41, R41, 0x1, -R3 ;  /* 0x000000012929c824 */ /* 0x000fe200078e0a03 */
[C---:B------:R-:W-:Y:S01]  /*2710*/  ISETP.GT.U32.AND P4, PT, R3.reuse, R45, PT ;  /* 0x0000002d0300720c */ /* 0x040fe20003f84070 */
[----:B------:R-:W-:Y:S01]  /*2720*/  @!P2 IMAD.MOV R42, RZ, RZ, -R42 ;  /* 0x000000ffff2aa224 */ /* 0x000fe200078e0a2a */
[----:B------:R-:W-:Y:S01]  /*2730*/  ISETP.GT.U32.AND P2, PT, R3, R47, PT ;  /* 0x0000002f0300720c */ /* 0x000fe20003f44070 */
[----:B------:R-:W-:-:S04]  /*2740*/  IMAD.HI.U32 R5, R4, R50, RZ ;  /* 0x0000003204057227 */ /* 0x000fc800078e00ff */
[----:B------:R-:W-:Y:S01]  /*2750*/  @!P5 IMAD.IADD R43, R43, 0x1, -R3 ;  /* 0x000000012b2bd824 */ /* 0x000fe200078e0a03 */
[C---:B------:R-:W-:Y:S01]  /*2760*/  ISETP.GT.U32.AND P5, PT, R3.reuse, R48, PT ;  /* 0x000000300300720c */ /* 0x040fe20003fa4070 */
[----:B------:R-:W-:Y:S01]  /*2770*/  @!P3 IMAD.MOV R39, RZ, RZ, -R39 ;  /* 0x000000ffff27b224 */ /* 0x000fe200078e0a27 */
[----:B------:R-:W-:Y:S01]  /*2780*/  ISETP.GT.U32.AND P3, PT, R3, R46, PT ;  /* 0x0000002e0300720c */ /* 0x000fe20003f64070 */
[----:B------:R-:W-:Y:S02]  /*2790*/  IMAD.MOV R5, RZ, RZ, -R5 ;  /* 0x000000ffff057224 */ /* 0x000fe400078e0a05 */
[--C-:B------:R-:W-:Y:S01]  /*27a0*/  @!P4 IMAD.IADD R45, R45, 0x1, -R3.reuse ;  /* 0x000000012d2dc824 */ /* 0x100fe200078e0a03 */
[----:B------:R-:W-:Y:S01]  /*27b0*/  ISETP.GE.AND P4, PT, R52, RZ, PT ;  /* 0x000000ff3400720c */ /* 0x000fe20003f86270 */
[----:B------:R-:W-:Y:S01]  /*27c0*/  IMAD R50, R3, R5, R50 ;  /* 0x0000000503327224 */ /* 0x000fe200078e0232 */
[----:B------:R-:W-:Y:S01]  /*27d0*/  IABS R52, R56 ;  /* 0x0000003800347213 */ /* 0x000fe20000000000 */
[----:B------:R-:W-:-:S02]  /*27e0*/  @!P2 IMAD.IADD R47, R47, 0x1, -R3 ;  /* 0x000000012f2fa824 */ /* 0x000fc400078e0a03 */
[----:B------:R-:W-:Y:S01]  /*27f0*/  @!P1 IMAD.MOV R40, RZ, RZ, -R40 ;  /* 0x000000ffff289224 */ /* 0x000fe200078e0a28 */
[C---:B------:R-:W-:Y:S01]  /*2800*/  ISETP.GT.U32.AND P2, PT, R3.reuse, R50, PT ;  /* 0x000000320300720c */ /* 0x040fe20003f44070 */
[--C-:B------:R-:W-:Y:S01]  /*2810*/  @!P5 IMAD.IADD R48, R48, 0x1, -R3.reuse ;  /* 0x000000013030d824 */ /* 0x100fe200078e0a03 */
[----:B------:R-:W-:Y:S01]  /*2820*/  ISETP.GT.U32.AND P5, PT, R3, R45, PT ;  /* 0x0000002d0300720c */ /* 0x000fe20003fa4070 */
[----:B------:R-:W-:Y:S01]  /*2830*/  @!P3 IMAD.IADD R46, R46, 0x1, -R3 ;  /* 0x000000012e2eb824 */ /* 0x000fe200078e0a03 */
[----:B------:R-:W-:Y:S01]  /*2840*/  ISETP.GE.AND P3, PT, R51, RZ, PT ;  /* 0x000000ff3300720c */ /* 0x000fe20003f66270 */
[C---:B------:R-:W-:Y:S01]  /*2850*/  IMAD.HI.U32 R5, R4.reuse, R52, RZ ;  /* 0x0000003404057227 */ /* 0x040fe200078e00ff */
[----:B------:R-:W-:Y:S02]  /*2860*/  IABS R51, R55 ;  /* 0x0000003700337213 */ /* 0x000fe40000000000 */
[C---:B------:R-:W-:Y:S01]  /*2870*/  ISETP.GT.U32.AND P1, PT, R3.reuse, R46, PT ;  /* 0x0000002e0300720c */ /* 0x040fe20003f24070 */
[----:B------:R-:W-:Y:S01]  /*2880*/  @!P6 IMAD.MOV R41, RZ, RZ, -R41 ;  /* 0x000000ffff29e224 */ /* 0x000fe200078e0a29 */
[----:B------:R-:W-:Y:S01]  /*2890*/  ISETP.GT.U32.AND P6, PT, R3, R48, PT ;  /* 0x000000300300720c */ /* 0x000fe20003fc4070 */
[----:B------:R-:W-:-:S04]  /*28a0*/  IMAD.HI.U32 R44, R4, R51, RZ ;  /* 0x00000033042c7227 */ /* 0x000fc800078e00ff */
[--C-:B------:R-:W-:Y:S01]  /*28b0*/  @!P2 IMAD.IADD R50, R50, 0x1, -R3.reuse ;  /* 0x000000013232a824 */ /* 0x100fe200078e0a03 */
[----:B------:R-:W-:Y:S01]  /*28c0*/  ISETP.GT.U32.AND P2, PT, R3, R47, PT ;  /* 0x0000002f0300720c */ /* 0x000fe20003f44070 */
[----:B------:R-:W-:Y:S02]  /*28d0*/  IMAD.MOV R44, RZ, RZ, -R44 ;  /* 0x000000ffff2c7224 */ /* 0x000fe400078e0a2c */
[----:B------:R-:W-:Y:S01]  /*28e0*/  @!P5 IMAD.IADD R45, R45, 0x1, -R3 ;  /* 0x000000012d2dd824 */ /* 0x000fe200078e0a03 */
[----:B------:R-:W-:Y:S01]  /*28f0*/  ISETP.GE.AND P5, PT, R49, RZ, PT ;  /* 0x000000ff3100720c */ /* 0x000fe20003fa6270 */
[C---:B------:R-:W-:Y:S02]  /*2900*/  IMAD R51, R3.reuse, R44, R51 ;  /* 0x0000002c03337224 */ /* 0x040fe400078e0233 */
[----:B------:R-:W-:Y:S02]  /*2910*/  IMAD.MOV R49, RZ, RZ, -R5 ;  /* 0x000000ffff317224 */ /* 0x000fe400078e0a05 */
[----:B------:R-:W-:Y:S01]  /*2920*/  @!P4 IMAD.MOV R45, RZ, RZ, -R45 ;  /* 0x000000ffff2dc224 */ /* 0x000fe200078e0a2d */
[C---:B------:R-:W-:Y:S01]  /*2930*/  ISETP.GT.U32.AND P4, PT, R3.reuse, R51, PT ;  /* 0x000000330300720c */ /* 0x040fe20003f84070 */
[----:B------:R-:W-:-:S02]  /*2940*/  IMAD R52, R3, R49, R52 ;  /* 0x0000003103347224 */ /* 0x000fc400078e0234 */
[----:B------:R-:W-:Y:S02]  /*2950*/  @!P2 IMAD.IADD R47, R47, 0x1, -R3 ;  /* 0x000000012f2fa824 */ /* 0x000fe400078e0a03 */
[----:B------:R-:W-:Y:S01]  /*2960*/  @!P0 IMAD.MOV R43, RZ, RZ, -R43 ;  /* 0x000000ffff2b8224 */ /* 0x000fe200078e0a2b */
[----:B------:R-:W-:Y:S01]  /*2970*/  ISETP.GT.U32.AND P2, PT, R3, R52, PT ;  /* 0x000000340300720c */ /* 0x000fe20003f44070 */
[--C-:B------:R-:W-:Y:S01]  /*2980*/  @!P1 IMAD.IADD R46, R46, 0x1, -R3.reuse ;  /* 0x000000012e2e9824 */ /* 0x100fe200078e0a03 */
[----:B------:R-:W-:Y:S01]  /*2990*/  ISETP.GE.AND P0, PT, R53, RZ, PT ;  /* 0x000000ff3500720c */ /* 0x000fe20003f06270 */
[--C-:B------:R-:W-:Y:S01]  /*29a0*/  @!P6 IMAD.IADD R48, R48, 0x1, -R3.reuse ;  /* 0x000000013030e824 */ /* 0x100fe200078e0a03 */
[----:B------:R-:W-:Y:S01]  /*29b0*/  IABS R53, R57 ;  /* 0x0000003900357213 */ /* 0x000fe20000000000 */
[----:B------:R-:W-:Y:S01]  /*29c0*/  IMAD.MOV.U32 R44, RZ, RZ, R46 ;  /* 0x000000ffff2c7224 */ /* 0x000fe200078e002e */
[----:B------:R-:W-:Y:S01]  /*29d0*/  ISETP.GE.AND P1, PT, R54, RZ, PT ;  /* 0x000000ff3600720c */ /* 0x000fe20003f26270 */
[----:B------:R-:W-:Y:S01]  /*29e0*/  @!P4 IMAD.IADD R51, R51, 0x1, -R3 ;  /* 0x000000013333c824 */ /* 0x000fe200078e0a03 */
[----:B------:R-:W-:Y:S01]  /*29f0*/  ISETP.GE.AND P6, PT, R55, RZ, PT ;  /* 0x000000ff3700720c */ /* 0x000fe20003fc6270 */
[----:B------:R-:W-:Y:S01]  /*2a00*/  IMAD.HI.U32 R5, R4, R53, RZ ;  /* 0x0000003504057227 */ /* 0x000fe200078e00ff */
[----:B------:R-:W-:-:S02]  /*2a10*/  IABS R54, R58 ;  /* 0x0000003a00367213 */ /* 0x000fc40000000000 */
[----:B------:R-:W-:Y:S01]  /*2a20*/  IABS R55, R59 ;  /* 0x0000003b00377213 */ /* 0x000fe20000000000 */
[----:B------:R-:W-:Y:S01]  /*2a30*/  IMAD.MOV.U32 R46, RZ, RZ, R48 ;  /* 0x000000ffff2e7224 */ /* 0x000fe200078e0030 */
[C---:B------:R-:W-:Y:S01]  /*2a40*/  ISETP.GT.U32.AND P4, PT, R3.reuse, R51, PT ;  /* 0x000000330300720c */ /* 0x040fe20003f84070 */
[----:B------:R-:W-:Y:S02]  /*2a50*/  @!P2 IMAD.IADD R52, R52, 0x1, -R3 ;  /* 0x000000013434a824 */ /* 0x000fe400078e0a03 */
[----:B------:R-:W-:Y:S02]  /*2a60*/  IMAD.MOV R48, RZ, RZ, -R5 ;  /* 0x000000ffff307224 */ /* 0x000fe400078e0a05 */
[----:B------:R-:W-:Y:S01]  /*2a70*/  IMAD.MOV.U32 R49, RZ, RZ, R55 ;  /* 0x000000ffff317224 */ /* 0x000fe200078e0037 */
[----:B------:R-:W-:Y:S01]  /*2a80*/  ISETP.GT.U32.AND P2, PT, R3, R52, PT ;  /* 0x000000340300720c */ /* 0x000fe20003f44070 */
[----:B------:R-:W-:Y:S01]  /*2a90*/  IMAD.HI.U32 R5, R4, R54, RZ ;  /* 0x0000003604057227 */ /* 0x000fe200078e00ff */
[----:B------:R-:W-:-:S03]  /*2aa0*/  IADD3 R55, R2, 0xf, RZ ;  /* 0x0000000f02377810 */ /* 0x000fc60007ffe0ff */
[----:B------:R-:W-:Y:S02]  /*2ab0*/  IMAD R53, R3, R48, R53 ;  /* 0x0000003003357224 */ /* 0x000fe400078e0235 */
[----:B------:R-:W-:-:S04]  /*2ac0*/  IMAD.HI.U32 R48, R4, R49, RZ ;  /* 0x0000003104307227 */ /* 0x000fc800078e00ff */
[----:B------:R-:W-:Y:S02]  /*2ad0*/  IMAD.MOV R5, RZ, RZ, -R5 ;  /* 0x000000ffff057224 */ /* 0x000fe400078e0a05 */
[----:B------:R-:W-:Y:S02]  /*2ae0*/  IMAD.MOV R48, RZ, RZ, -R48 ;  /* 0x000000ffff307224 */ /* 0x000fe400078e0a30 */
[C---:B------:R-:W-:Y:S02]  /*2af0*/  IMAD R54, R3.reuse, R5, R54 ;  /* 0x0000000503367224 */ /* 0x040fe400078e0236 */
[----:B------:R-:W-:Y:S01]  /*2b00*/  @!P3 IMAD.MOV R44, RZ, RZ, -R44 ;  /* 0x000000ffff2cb224 */ /* 0x000fe200078e0a2c */
[----:B------:R-:W-:Y:S01]  /*2b10*/  ISETP.GT.U32.AND P3, PT, R3, R50, PT ;  /* 0x000000320300720c */ /* 0x000fe20003f64070 */
[----:B------:R-:W-:Y:S01]  /*2b20*/  @!P4 IMAD.IADD R51, R51, 0x1, -R3 ;  /* 0x000000013333c824 */ /* 0x000fe200078e0a03 */
[C---:B------:R-:W-:Y:S01]  /*2b30*/  ISETP.GT.U32.AND P4, PT, R3.reuse, R54, PT ;  /* 0x000000360300720c */ /* 0x040fe20003f84070 */
[----:B------:R-:W-:-:S02]  /*2b40*/  IMAD R48, R3, R48, R49 ;  /* 0x0000003003307224 */ /* 0x000fc400078e0231 */
[----:B------:R-:W-:Y:S02]  /*2b50*/  @!P2 IMAD.IADD R52, R52, 0x1, -R3 ;  /* 0x000000013434a824 */ /* 0x000fe400078e0a03 */
[----:B------:R-:W-:Y:S01]  /*2b60*/  @!P0 IMAD.MOV R46, RZ, RZ, -R46 ;  /* 0x000000ffff2e8224 */ /* 0x000fe200078e0a2e */
[C---:B------:R-:W-:Y:S01]  /*2b70*/  ISETP.GT.U32.AND P2, PT, R3.reuse, R48, PT ;  /* 0x000000300300720c */ /* 0x040fe20003f44070 */
[----:B------:R-:W-:Y:S01]  /*2b80*/  @!P1 IMAD.MOV R47, RZ, RZ, -R47 ;  /* 0x000000ffff2f9224 */ /* 0x000fe200078e0a2f */
[----:B------:R-:W-:Y:S01]  /*2b90*/  ISETP.GE.AND P0, PT, R56, RZ, PT ;  /* 0x000000ff3800720c */ /* 0x000fe20003f06270 */
[----:B------:R-:W-:Y:S01]  /*2ba0*/  @!P6 IMAD.MOV R51, RZ, RZ, -R51 ;  /* 0x000000ffff33e224 */ /* 0x000fe200078e0a33 */
[----:B------:R-:W-:Y:S01]  /*2bb0*/  ISETP.GT.U32.AND P1, PT, R3, R53, PT ;  /* 0x000000350300720c */ /* 0x000fe20003f24070 */
[--C-:B------:R-:W-:Y:S01]  /*2bc0*/  @!P3 IMAD.IADD R50, R50, 0x1, -R3.reuse ;  /* 0x000000013232b824 */ /* 0x100fe200078e0a03 */
[----:B------:R-:W-:Y:S01]  /*2bd0*/  ISETP.GE.AND P3, PT, R57, RZ, PT ;  /* 0x000000ff3900720c */ /* 0x000fe20003f66270 */
[--C-:B------:R-:W-:Y:S01]  /*2be0*/  @!P4 IMAD.IADD R54, R54, 0x1, -R3.reuse ;  /* 0x000000013636c824 */ /* 0x100fe200078e0a03 */
[----:B------:R-:W-:Y:S01]  /*2bf0*/  IADD3 R57, R2, 0xe, RZ ;  /* 0x0000000e02397810 */ /* 0x000fe20007ffe0ff */
[----:B------:R-:W-:Y:S01]  /*2c00*/  @!P5 IMAD.MOV R50, RZ, RZ, -R50 ;  /* 0x000000ffff32d224 */ /* 0x000fe200078e0a32 */
[----:B------:R-:W-:Y:S01]  /*2c10*/  IABS R56, R55 ;  /* 0x0000003700387213 */ /* 0x000fe20000000000 */
[----:B------:R-:W-:Y:S01]  /*2c20*/  IMAD R123, R123, c[0x0][0x188], RZ ;  /* 0x000062007b7b7a24 */ /* 0x000fe200078e02ff */
[----:B------:R-:W-:Y:S01]  /*2c30*/  ISETP.GE.AND P5, PT, R58, RZ, PT ;  /* 0x000000ff3a00720c */ /* 0x000fe20003fa6270 */
[----:B------:R-:W-:Y:S01]  /*2c40*/  @!P2 IMAD.IADD R48, R48, 0x1, -R3 ;  /* 0x000000013030a824 */ /* 0x000fe200078e0a03 */
[----:B------:R-:W-:Y:S01]  /*2c50*/  IABS R58, R57 ;  /* 0x00000039003a7213 */ /* 0x000fe20000000000 */
[----:B------:R-:W-:Y:S01]  /*2c60*/  IMAD.HI.U32 R5, R4, R56, RZ ;  /* 0x0000003804057227 */ /* 0x000fe200078e00ff */
[----:B------:R-:W-:-:S02]  /*2c70*/  ISETP.GT.U32.AND P4, PT, R3, R54, PT ;  /* 0x000000360300720c */ /* 0x000fc40003f84070 */
[----:B------:R-:W-:Y:S01]  /*2c80*/  ISETP.GT.U32.AND P2, PT, R3, R48, PT ;  /* 0x000000300300720c */ /* 0x000fe20003f44070 */
[----:B------:R-:W-:Y:S01]  /*2c90*/  IMAD.HI.U32 R49, R4, R58, RZ ;  /* 0x0000003a04317227 */ /* 0x000fe200078e00ff */
[----:B------:R-:W-:Y:S02]  /*2ca0*/  ISETP.GE.AND P6, PT, R59, RZ, PT ;  /* 0x000000ff3b00720c */ /* 0x000fe40003fc6270 */
[----:B------:R-:W-:Y:S01]  /*2cb0*/  IABS R59, c[0x0][0x178] ;  /* 0x00005e00003b7a13 */ /* 0x000fe20000000000 */
[----:B------:R-:W-:Y:S02]  /*2cc0*/  IMAD.MOV R5, RZ, RZ, -R5 ;  /* 0x000000ffff057224 */ /* 0x000fe400078e0a05 */
[----:B------:R-:W-:Y:S02]  /*2cd0*/  @!P1 IMAD.IADD R53, R53, 0x1, -R3 ;  /* 0x0000000135359824 */ /* 0x000fe400078e0a03 */
[----:B------:R-:W-:Y:S02]  /*2ce0*/  IMAD.MOV R49, RZ, RZ, -R49 ;  /* 0x000000ffff317224 */ /* 0x000fe400078e0a31 */
[C---:B------:R-:W-:Y:S01]  /*2cf0*/  IMAD R56, R3.reuse, R5, R56 ;  /* 0x0000000503387224 */ /* 0x040fe200078e0238 */
[C---:B------:R-:W-:Y:S01]  /*2d00*/  ISETP.GT.U32.AND P1, PT, R3.reuse, R53, PT ;  /* 0x000000350300720c */ /* 0x040fe20003f24070 */
[C---:B------:R-:W-:Y:S01]  /*2d10*/  IMAD R58, R3.reuse, R49, R58 ;  /* 0x00000031033a7224 */ /* 0x040fe200078e023a */
[----:B------:R-:W-:Y:S01]  /*2d20*/  IADD3 R5, R2, 0xd, RZ ;  /* 0x0000000d02057810 */ /* 0x000fe20007ffe0ff */
[--C-:B------:R-:W-:Y:S01]  /*2d30*/  @!P4 IMAD.IADD R54, R54, 0x1, -R3.reuse ;  /* 0x000000013636c824 */ /* 0x100fe200078e0a03 */
[C---:B------:R-:W-:Y:S01]  /*2d40*/  ISETP.GT.U32.AND P4, PT, R3.reuse, R56, PT ;  /* 0x000000380300720c */ /* 0x040fe20003f84070 */
[--C-:B------:R-:W-:Y:S01]  /*2d50*/  @!P2 IMAD.IADD R48, R48, 0x1, -R3.reuse ;  /* 0x000000013030a824 */ /* 0x100fe200078e0a03 */
[----:B------:R-:W-:Y:S01]  /*2d60*/  ISETP.GT.U32.AND P2, PT, R3, R58, PT ;  /* 0x0000003a0300720c */ /* 0x000fe20003f44070 */
[----:B------:R-:W-:Y:S01]  /*2d70*/  @!P5 IMAD.MOV R54, RZ, RZ, -R54 ;  /* 0x000000ffff36d224 */ /* 0x000fe200078e0a36 */
[----:B------:R-:W-:Y:S01]  /*2d80*/  IADD3 R49, R2, 0xc, RZ ;  /* 0x0000000c02317810 */ /* 0x000fe20007ffe0ff */
[----:B------:R-:W-:Y:S01]  /*2d90*/  IMAD.MOV.U32 R60, RZ, RZ, R48 ;  /* 0x000000ffff3c7224 */ /* 0x000fe200078e0030 */
[----:B------:R-:W-:Y:S01]  /*2da0*/  IABS R66, R5 ;  /* 0x0000000500427213 */ /* 0x000fe20000000000 */
[----:B------:R-:W-:Y:S01]  /*2db0*/  @!P0 IMAD.MOV R52, RZ, RZ, -R52 ;  /* 0x000000ffff348224 */ /* 0x000fe200078e0a34 */
[----:B------:R-:W-:Y:S01]  /*2dc0*/  IABS R68, R49 ;  /* 0x0000003100447213 */ /* 0x000fe20000000000 */
[--C-:B------:R-:W-:Y:S01]  /*2dd0*/  @!P1 IMAD.IADD R53, R53, 0x1, -R3.reuse ;  /* 0x0000000135359824 */ /* 0x100fe200078e0a03 */
[----:B------:R-:W-:Y:S01]  /*2de0*/  ISETP.GE.AND P5, PT, R49, RZ, PT ;  /* 0x000000ff3100720c */ /* 0x000fe20003fa6270 */
[----:B------:R-:W-:Y:S01]  /*2df0*/  @!P6 IMAD.MOV R60, RZ, RZ, -R60 ;  /* 0x000000ffff3ce224 */ /* 0x000fe200078e0a3c */
[----:B------:R-:W-:Y:S01]  /*2e00*/  ISETP.GE.AND P1, PT, R57, RZ, PT ;  /* 0x000000ff3900720c */ /* 0x000fe20003f26270 */
[----:B------:R-:W-:Y:S01]  /*2e10*/  @!P4 IMAD.IADD R56, R56, 0x1, -R3 ;  /* 0x000000013838c824 */ /* 0x000fe200078e0a03 */
[----:B------:R-:W-:Y:S01]  /*2e20*/  IADD3 R57, R2, 0xb, RZ ;  /* 0x0000000b02397810 */ /* 0x000fe20007ffe0ff */
[----:B------:R-:W-:Y:S01]  /*2e30*/  @!P3 IMAD.MOV R53, RZ, RZ, -R53 ;  /* 0x000000ffff35b224 */ /* 0x000fe200078e0a35 */
[----:B------:R-:W-:Y:S01]  /*2e40*/  ISETP.GE.AND P3, PT, R5, RZ, PT ;  /* 0x000000ff0500720c */ /* 0x000fe20003f66270 */
[----:B------:R-:W-:Y:S01]  /*2e50*/  @!P2 IMAD.IADD R58, R58, 0x1, -R3 ;  /* 0x000000013a3aa824 */ /* 0x000fe200078e0a03 */
[----:B------:R-:W-:Y:S01]  /*2e60*/  ISETP.GT.U32.AND P4, PT, R3, R56, PT ;  /* 0x000000380300720c */ /* 0x000fe20003f84070 */
[----:B------:R-:W-:Y:S01]  /*2e70*/  IMAD.HI.U32 R5, R4, R66, RZ ;  /* 0x0000004204057227 */ /* 0x000fe200078e00ff */
[----:B------:R-:W-:-:S02]  /*2e80*/  IABS R70, R57 ;  /* 0x0000003900467213 */ /* 0x000fc40000000000 */
[----:B------:R-:W-:Y:S01]  /*2e90*/  ISETP.GT.U32.AND P2, PT, R3, R58, PT ;  /* 0x0000003a0300720c */ /* 0x000fe20003f44070 */
[----:B------:R-:W-:Y:S01]  /*2ea0*/  IMAD.HI.U32 R49, R4, R68, RZ ;  /* 0x0000004404317227 */ /* 0x000fe200078e00ff */
[----:B------:R-:W-:Y:S02]  /*2eb0*/  ISETP.GE.AND P0, PT, R55, RZ, PT ;  /* 0x000000ff3700720c */ /* 0x000fe40003f06270 */
[----:B------:R-:W-:Y:S01]  /*2ec0*/  ISETP.GE.AND P6, PT, R57, RZ, PT ;  /* 0x000000ff3900720c */ /* 0x000fe20003fc6270 */
[----:B------:R-:W-:Y:S02]  /*2ed0*/  IMAD.MOV R48, RZ, RZ, -R5 ;  /* 0x000000ffff307224 */ /* 0x000fe400078e0a05 */
[----:B------:R-:W-:Y:S02]  /*2ee0*/  IMAD.MOV R49, RZ, RZ, -R49 ;  /* 0x000000ffff317224 */ /* 0x000fe400078e0a31 */
[----:B------:R-:W-:Y:S02]  /*2ef0*/  IMAD R66, R3, R48, R66 ;  /* 0x0000003003427224 */ /* 0x000fe400078e0242 */
[----:B------:R-:W-:-:S02]  /*2f00*/  @!P4 IMAD.IADD R56, R56, 0x1, -R3 ;  /* 0x000000013838c824 */ /* 0x000fc400078e0a03 */
[C---:B------:R-:W-:Y:S01]  /*2f10*/  IMAD R68, R3.reuse, R49, R68 ;  /* 0x0000003103447224 */ /* 0x040fe200078e0244 */
[----:B------:R-:W-:Y:S01]  /*2f20*/  ISETP.GT.U32.AND P4, PT, R3, R66, PT ;  /* 0x000000420300720c */ /* 0x000fe20003f84070 */
[----:B------:R-:W-:-:S04]  /*2f30*/  IMAD.HI.U32 R55, R4, R70, RZ ;  /* 0x0000004604377227 */ /* 0x000fc800078e00ff */
[----:B------:R-:W-:Y:S01]  /*2f40*/  @!P2 IMAD.IADD R58, R58, 0x1, -R3 ;  /* 0x000000013a3aa824 */ /* 0x000fe200078e0a03 */
[----:B------:R-:W-:Y:S01]  /*2f50*/  ISETP.GT.U32.AND P2, PT, R3, R68, PT ;  /* 0x000000440300720c */ /* 0x000fe20003f44070 */
[----:B------:R-:W-:Y:S02]  /*2f60*/  IMAD.MOV R55, RZ, RZ, -R55 ;  /* 0x000000ffff377224 */ /* 0x000fe400078e0a37 */
[----:B------:R-:W-:-:S04]  /*2f70*/  IMAD.HI.U32 R5, R4, R72, RZ ;  /* 0x0000004804057227 */ /* 0x000fc800078e00ff */
[C---:B------:R-:W-:Y:S01]  /*2f80*/  IMAD R70, R3.reuse, R55, R70 ;  /* 0x0000003703467224 */ /* 0x040fe200078e0246 */
[----:B------:R-:W-:Y:S01]  /*2f90*/  IABS R55, R63 ;  /* 0x0000003f00377213 */ /* 0x000fe20000000000 */
[----:B------:R-:W-:Y:S02]  /*2fa0*/  @!P4 IMAD.IADD R66, R66, 0x1, -R3 ;  /* 0x000000014242c824 */ /* 0x000fe400078e0a03 */
[----:B------:R-:W-:Y:S01]  /*2fb0*/  IMAD.MOV R5, RZ, RZ, -R5 ;  /* 0x000000ffff057224 */ /* 0x000fe200078e0a05 */
[C---:B------:R-:W-:Y:S01]  /*2fc0*/  ISETP.GT.U32.AND P4, PT, R3.reuse, R70, PT ;  /* 0x000000460300720c */ /* 0x040fe20003f84070 */
[----:B------:R-:W-:Y:S01]  /*2fd0*/  @!P2 IMAD.IADD R68, R68, 0x1, -R3 ;  /* 0x000000014444a824 */ /* 0x000fe200078e0a03 */
[C---:B------:R-:W-:Y:S01]  /*2fe0*/  ISETP.GT.U32.AND P2, PT, R3.reuse, R66, PT ;  /* 0x000000420300720c */ /* 0x040fe20003f44070 */
[----:B------:R-:W-:Y:S02]  /*2ff0*/  IMAD R72, R3, R5, R72 ;  /* 0x0000000503487224 */ /* 0x000fe400078e0248 */
[----:B------:R-:W-:-:S04]  /*3000*/  IMAD.HI.U32 R5, R4, R55, RZ ;  /* 0x0000003704057227 */ /* 0x000fc800078e00ff */
[----:B------:R-:W-:Y:S02]  /*3010*/  IMAD.MOV.U32 R62, RZ, RZ, R56 ;  /* 0x000000ffff3e7224 */ /* 0x000fe400078e0038 */
[----:B------:R-:W-:-:S04]  /*3020*/  IMAD.HI.U32 R48, R4, R76, RZ ;  /* 0x0000004c04307227 */ /* 0x000fc800078e00ff */
[--C-:B------:R-:W-:Y:S01]  /*3030*/  @!P4 IMAD.IADD R70, R70, 0x1, -R3.reuse ;  /* 0x000000014646c824 */ /* 0x100fe200078e0a03 */
[C---:B------:R-:W-:Y:S01]  /*3040*/  ISETP.GT.U32.AND P4, PT, R3.reuse, R68, PT ;  /* 0x000000440300720c */ /* 0x040fe20003f84070 */
[----:B------:R-:W-:Y:S01]  /*3050*/  @!P2 IMAD.IADD R66, R66, 0x1, -R3 ;  /* 0x000000014242a824 */ /* 0x000fe200078e0a03 */
[C---:B------:R-:W-:Y:S01]  /*3060*/  ISETP.GT.U32.AND P2, PT, R3.reuse, R72, PT ;  /* 0x000000480300720c */ /* 0x040fe20003f44070 */
[----:B------:R-:W-:Y:S02]  /*3070*/  IMAD.MOV R56, RZ, RZ, -R5 ;  /* 0x000000ffff387224 */ /* 0x000fe400078e0a05 */
[----:B------:R-:W-:Y:S02]  /*3080*/  IMAD.MOV R57, RZ, RZ, -R48 ;  /* 0x000000ffff397224 */ /* 0x000fe400078e0a30 */
[C---:B------:R-:W-:Y:S01]  /*3090*/  IMAD R56, R3.reuse, R56, R55 ;  /* 0x0000003803387224 */ /* 0x040fe200078e0237 */
[----:B------:R-:W0:Y:S01]  /*30a0*/  I2F.RP R48, R59 ;  /* 0x0000003b00307306 */ /* 0x000e220000209400 */
[----:B------:R-:W-:Y:S01]  /*30b0*/  IMAD R76, R3, R57, R76 ;  /* 0x00000039034c7224 */ /* 0x000fe200078e024c */
[----:B------:R-:W-:Y:S01]  /*30c0*/  IADD3 R55, R2, 0x2, RZ ;  /* 0x0000000202377810 */ /* 0x000fe20007ffe0ff */
[----:B------:R-:W-:-:S03]  /*30d0*/  IMAD.HI.U32 R5, R4, R80, RZ ;  /* 0x0000005004057227 */ /* 0x000fc600078e00ff */
[----:B------:R-:W-:Y:S01]  /*30e0*/  IABS R88, R55 ;  /* 0x0000003700587213 */ /* 0x000fe20000000000 */
[--C-:B------:R-:W-:Y:S01]  /*30f0*/  @!P4 IMAD.IADD R68, R68, 0x1, -R3.reuse ;  /* 0x000000014444c824 */ /* 0x100fe200078e0a03 */
[C---:B------:R-:W-:Y:S01]  /*3100*/  ISETP.GT.U32.AND P4, PT, R3.reuse, R56, PT ;  /* 0x000000380300720c */ /* 0x040fe20003f84070 */
[----:B------:R-:W-:Y:S01]  /*3110*/  @!P2 IMAD.IADD R72, R72, 0x1, -R3 ;  /* 0x000000014848a824 */ /* 0x000fe200078e0a03 */
[----:B------:R-:W-:Y:S01]  /*3120*/  ISETP.GT.U32.AND P2, PT, R3, R76, PT ;  /* 0x0000004c0300720c */ /* 0x000fe20003f44070 */
[----:B------:R-:W-:-:S04]  /*3130*/  IMAD.HI.U32 R49, R4, R78, RZ ;  /* 0x0000004e04317227 */ /* 0x000fc800078e00ff */
[----:B------:R-:W-:Y:S01]  /*3140*/  IMAD.MOV R5, RZ, RZ, -R5 ;  /* 0x000000ffff057224 */ /* 0x000fe200078e0a05 */
[----:B0-----:R-:W0:Y:S01]  /*3150*/  MUFU.RCP R48, R48 ;  /* 0x0000003000307308 */ /* 0x001e220000001000 */
[----:B------:R-:W-:Y:S02]  /*3160*/  IMAD.MOV R49, RZ, RZ, -R49 ;  /* 0x000000ffff317224 */ /* 0x000fe400078e0a31 */
[C---:B------:R-:W-:Y:S01]  /*3170*/  IMAD R80, R3.reuse, R5, R80 ;  /* 0x0000000503507224 */ /* 0x040fe200078e0250 */
[----:B------:R-:W-:Y:S01]  /*3180*/  IABS R5, R71 ;  /* 0x0000004700057213 */ /* 0x000fe20000000000 */
[--C-:B------:R-:W-:Y:S01]  /*3190*/  @!P4 IMAD.IADD R56, R56, 0x1, -R3.reuse ;  /* 0x000000013838c824 */ /* 0x100fe200078e0a03 */
[C---:B------:R-:W-:Y:S01]  /*31a0*/  ISETP.GT.U32.AND P4, PT, R3.reuse, R72, PT ;  /* 0x000000480300720c */ /* 0x040fe20003f84070 */
[----:B------:R-:W-:Y:S02]  /*31b0*/  @!P2 IMAD.IADD R76, R76, 0x1, -R3 ;  /* 0x000000014c4ca824 */ /* 0x000fe400078e0a03 */
[C---:B------:R-:W-:Y:S01]  /*31c0*/  IMAD R78, R3.reuse, R49, R78 ;  /* 0x00000031034e7224 */ /* 0x040fe200078e024e */
[----:B------:R-:W-:Y:S01]  /*31d0*/  ISETP.GT.U32.AND P2, PT, R3, R56, PT ;  /* 0x000000380300720c */ /* 0x000fe20003f44070 */
[----:B------:R-:W-:-:S02]  /*31e0*/  IMAD.MOV.U32 R64, RZ, RZ, R58 ;  /* 0x000000ffff407224 */ /* 0x000fc400078e003a */
[----:B------:R-:W-:Y:S02]  /*31f0*/  IMAD.MOV.U32 R58, RZ, RZ, R5 ;  /* 0x000000ffff3a7224 */ /* 0x000fe400078e0005 */
[----:B------:R-:W-:Y:S01]  /*3200*/  @!P0 IMAD.MOV R62, RZ, RZ, -R62 ;  /* 0x000000ffff3e8224 */ /* 0x000fe200078e0a3e */
[----:B0-----:R-:W-:Y:S01]  /*3210*/  IADD3 R49, R48, 0xffffffe, RZ ;  /* 0x0ffffffe30317810 */ /* 0x001fe20007ffe0ff */
[----:B------:R-:W-:Y:S01]  /*3220*/  IMAD.HI.U32 R48, R4, R84, RZ ;  /* 0x0000005404307227 */ /* 0x000fe200078e00ff */
[----:B------:R-:W-:-:S03]  /*3230*/  ISETP.GT.U32.AND P0, PT, R3, R70, PT ;  /* 0x000000460300720c */ /* 0x000fc60003f04070 */
[----:B------:R-:W-:Y:S01]  /*3240*/  IMAD.MOV R57, RZ, RZ, -R48 ;  /* 0x000000ffff397224 */ /* 0x000fe200078e0a30 */
[----:B------:R-:W0:Y:S01]  /*3250*/  F2I.FTZ.U32.TRUNC.NTZ R49, R49 ;  /* 0x0000003100317305 */ /* 0x000e22000021f000 */
[----:B------:R-:W-:Y:S01]  /*3260*/  @!P2 IMAD.IADD R56, R56, 0x1, -R3 ;  /* 0x000000013838a824 */ /* 0x000fe200078e0a03 */
[C---:B------:R-:W-:Y:S01]  /*3270*/  ISETP.GT.U32.AND P2, PT, R3.reuse, R80, PT ;  /* 0x000000500300720c */ /* 0x040fe20003f44070 */
[----:B------:R-:W-:Y:S02]  /*3280*/  IMAD R84, R3, R57, R84 ;  /* 0x0000003903547224 */ /* 0x000fe400078e0254 */
[----:B------:R-:W-:-:S04]  /*3290*/  IMAD.HI.U32 R48, R4, R88, RZ ;  /* 0x0000005804307227 */ /* 0x000fc800078e00ff */
[----:B------:R-:W-:Y:S01]  /*32a0*/  @!P4 IMAD.IADD R72, R72, 0x1, -R3 ;  /* 0x000000014848c824 */ /* 0x000fe200078e0a03 */
[----:B------:R-:W-:Y:S01]  /*32b0*/  ISETP.GT.U32.AND P4, PT, R3, R78, PT ;  /* 0x0000004e0300720c */ /* 0x000fe20003f84070 */
[----:B------:R-:W-:-:S04]  /*32c0*/  IMAD.HI.U32 R5, R4, R58, RZ ;  /* 0x0000003a04057227 */ /* 0x000fc800078e00ff */
[----:B------:R-:W-:Y:S01]  /*32d0*/  @!P2 IMAD.IADD R80, R80, 0x1, -R3 ;  /* 0x000000015050a824 */ /* 0x000fe200078e0a03 */
[C---:B------:R-:W-:Y:S01]  /*32e0*/  ISETP.GT.U32.AND P2, PT, R3.reuse, R84, PT ;  /* 0x000000540300720c */ /* 0x040fe20003f44070 */
[----:B------:R-:W-:Y:S02]  /*32f0*/  IMAD.MOV R48, RZ, RZ, -R48 ;  /* 0x000000ffff307224 */ /* 0x000fe400078e0a30 */
[----:B------:R-:W-:Y:S02]  /*3300*/  IMAD.MOV R5, RZ, RZ, -R5 ;  /* 0x000000ffff057224 */ /* 0x000fe400078e0a05 */
[C---:B------:R-:W-:Y:S02]  /*3310*/  IMAD R88, R3.reuse, R48, R88 ;  /* 0x0000003003587224 */ /* 0x040fe400078e0258 */
[C---:B------:R-:W-:Y:S02]  /*3320*/  IMAD R58, R3.reuse, R5, R58 ;  /* 0x00000005033a7224 */ /* 0x040fe400078e023a */
[----:B------:R-:W-:Y:S01]  /*3330*/  @!P1 IMAD.MOV R64, RZ, RZ, -R64 ;  /* 0x000000ffff409224 */ /* 0x000fe200078e0a40 */
[C---:B------:R-:W-:Y:S01]  /*3340*/  ISETP.GT.U32.AND P1, PT, R3.reuse, R76, PT ;  /* 0x0000004c0300720c */ /* 0x040fe20003f24070 */
[--C-:B------:R-:W-:Y:S01]  /*3350*/  @!P4 IMAD.IADD R78, R78, 0x1, -R3.reuse ;  /* 0x000000014e4ec824 */ /* 0x100fe200078e0a03 */
[C---:B------:R-:W-:Y:S01]  /*3360*/  ISETP.GT.U32.AND P4, PT, R3.reuse, R58, PT ;  /* 0x0000003a0300720c */ /* 0x040fe20003f84070 */
[----:B------:R-:W-:Y:S01]  /*3370*/  @!P2 IMAD.IADD R84, R84, 0x1, -R3 ;  /* 0x000000015454a824 */ /* 0x000fe200078e0a03 */
[----:B------:R-:W-:Y:S01]  /*3380*/  ISETP.GT.U32.AND P2, PT, R3, R88, PT ;  /* 0x000000580300720c */ /* 0x000fe20003f44070 */
[----:B------:R-:W-:-:S04]  /*3390*/  IMAD.HI.U32 R5, R4, R86, RZ ;  /* 0x0000005604057227 */ /* 0x000fc800078e00ff */
[----:B0-----:R-:W-:Y:S02]  /*33a0*/  IMAD.MOV R57, RZ, RZ, -R49 ;  /* 0x000000ffff397224 */ /* 0x001fe400078e0a31 */
[----:B------:R-:W-:Y:S02]  /*33b0*/  IMAD.MOV R5, RZ, RZ, -R5 ;  /* 0x000000ffff057224 */ /* 0x000fe400078e0a05 */
[----:B------:R-:W-:Y:S01]  /*33c0*/  IMAD.MOV.U32 R48, RZ, RZ, R57 ;  /* 0x000000ffff307224 */ /* 0x000fe200078e0039 */
[----:B------:R-:W-:Y:S01]  /*33d0*/  IABS R57, R2 ;  /* 0x0000000200397213 */ /* 0x000fe20000000000 */
[C---:B------:R-:W-:Y:S02]  /*33e0*/  IMAD R86, R3.reuse, R5, R86 ;  /* 0x0000000503567224 */ /* 0x040fe400078e0256 */
[--C-:B------:R-:W-:Y:S01]  /*33f0*/  @!P2 IMAD.IADD R88, R88, 0x1, -R3.reuse ;  /* 0x000000015858a824 */ /* 0x100fe200078e0a03 */
[C---:B------:R-:W-:Y:S01]  /*3400*/  ISETP.GT.U32.AND P2, PT, R3.reuse, R78, PT ;  /* 0x0000004e0300720c */ /* 0x040fe20003f44070 */
[----:B------:R-:W-:Y:S01]  /*3410*/  @!P3 IMAD.MOV R66, RZ, RZ, -R66 ;  /* 0x000000ffff42b224 */ /* 0x000fe200078e0a42 */
[----:B------:R-:W-:Y:S01]  /*3420*/  ISETP.GT.U32.AND P3, PT, R3, R80, PT ;  /* 0x000000500300720c */ /* 0x000fe20003f64070 */
[----:B------:R-:W-:Y:S01]  /*3430*/  @!P0 IMAD.IADD R70, R70, 0x1, -R3 ;  /* 0x0000000146468824 */ /* 0x000fe200078e0a03 */
[----:B------:R-:W-:Y:S01]  /*3440*/  ISETP.GE.AND P0, PT, R61, RZ, PT ;  /* 0x000000ff3d00720c */ /* 0x000fe20003f06270 */
[----:B------:R-:W-:-:S04]  /*3450*/  IMAD.HI.U32 R5, R4, R90, RZ ;  /* 0x0000005a04057227 */ /* 0x000fc800078e00ff */
[----:B------:R-:W-:-:S04]  /*3460*/  IMAD.HI.U32 R4, R4, R57, RZ ;  /* 0x0000003904047227 */ /* 0x000fc800078e00ff */
[--C-:B------:R-:W-:Y:S01]  /*3470*/  @!P1 IMAD.IADD R76, R76, 0x1, -R3.reuse ;  /* 0x000000014c4c9824 */ /* 0x100fe200078e0a03 */
[----:B------:R-:W-:Y:S01]  /*3480*/  ISETP.GE.AND P1, PT, R63, RZ, PT ;  /* 0x000000ff3f00720c */ /* 0x000fe20003f26270 */
[----:B------:R-:W-:Y:S01]  /*3490*/  IMAD R61, R48, R59, RZ ;  /* 0x0000003b303d7224 */ /* 0x000fe200078e02ff */
[----:B------:R-:W-:Y:S01]  /*34a0*/  IABS R63, R100 ;  /* 0x00000064003f7213 */ /* 0x000fe20000000000 */
[----:B------:R-:W-:Y:S01]  /*34b0*/  @!P4 IMAD.IADD R58, R58, 0x1, -R3 ;  /* 0x000000013a3ac824 */ /* 0x000fe200078e0a03 */
[----:B------:R-:W-:Y:S01]  /*34c0*/  ISETP.GT.U32.AND P4, PT, R3, R86, PT ;  /* 0x000000560300720c */ /* 0x000fe20003f84070 */
[----:B------:R-:W-:Y:S02]  /*34d0*/  IMAD.MOV.U32 R48, RZ, RZ, RZ ;  /* 0x000000ffff307224 */ /* 0x000fe400078e00ff */
[----:B------:R-:W-:Y:S02]  /*34e0*/  IMAD.MOV R5, RZ, RZ, -R5 ;  /* 0x000000ffff057224 */ /* 0x000fe400078e0a05 */
[----:B------:R-:W-:-:S02]  /*34f0*/  IMAD.MOV R4, RZ, RZ, -R4 ;  /* 0x000000ffff047224 */ /* 0x000fc400078e0a04 */
[----:B------:R-:W-:-:S04]  /*3500*/  IMAD.HI.U32 R48, R49, R61, R48 ;  /* 0x0000003d31307227 */ /* 0x000fc800078e0030 */
[----:B------:R-:W-:Y:S02]  /*3510*/  IMAD.MOV.U32 R74, RZ, RZ, R56 ;  /* 0x000000ffff4a7224 */ /* 0x000fe400078e0038 */
[----:B------:R-:W-:Y:S02]  /*3520*/  IMAD.MOV.U32 R49, RZ, RZ, R63 ;  /* 0x000000ffff317224 */ /* 0x000fe400078e003f */
[C---:B------:R-:W-:Y:S02]  /*3530*/  IMAD R90, R3.reuse, R5, R90 ;  /* 0x00000005035a7224 */ /* 0x040fe400078e025a */
[----:B------:R-:W-:Y:S01]  /*3540*/  IMAD R56, R3, R4, R57 ;  /* 0x0000000403387224 */ /* 0x000fe200078e0239 */
[----:B------:R-:W-:Y:S01]  /*3550*/  LOP3.LUT R57, RZ, c[0x0][0x17c], RZ, 0x33, !PT ;  /* 0x00005f00ff397a12 */ /* 0x000fe200078e33ff */
[----:B------:R-:W-:-:S04]  /*3560*/  IMAD.HI.U32 R48, R48, R49, RZ ;  /* 0x0000003130307227 */ /* 0x000fc800078e00ff */
[--C-:B------:R-:W-:Y:S01]  /*3570*/  @!P2 IMAD.IADD R78, R78, 0x1, -R3.reuse ;  /* 0x000000014e4ea824 */ /* 0x100fe200078e0a03 */
[C---:B------:R-:W-:Y:S01]  /*3580*/  ISETP.GT.U32.AND P2, PT, R3.reuse, R90, PT ;  /* 0x0000005a0300720c */ /* 0x040fe20003f44070 */
[--C-:B------:R-:W-:Y:S01]  /*3590*/  @!P3 IMAD.IADD R80, R80, 0x1, -R3.reuse ;  /* 0x000000015050b824 */ /* 0x100fe200078e0a03 */
[----:B------:R-:W-:Y:S01]  /*35a0*/  ISETP.GT.U32.AND P3, PT, R3, R56, PT ;  /* 0x000000380300720c */ /* 0x000fe20003f64070 */
[----:B------:R-:W-:Y:S01]  /*35b0*/  @!P4 IMAD.IADD R86, R86, 0x1, -R3 ;  /* 0x000000015656c824 */ /* 0x000fe200078e0a03 */
[----:B------:R-:W-:Y:S01]  /*35c0*/  ISETP.GE.AND P4, PT, R65, RZ, PT ;  /* 0x000000ff4100720c */ /* 0x000fe20003f86270 */
[----:B------:R-:W-:Y:S02]  /*35d0*/  IMAD.MOV R48, RZ, RZ, -R48 ;  /* 0x000000ffff307224 */ /* 0x000fe400078e0a30 */
[----:B------:R-:W-:Y:S01]  /*35e0*/  @!P0 IMAD.MOV R72, RZ, RZ, -R72 ;  /* 0x000000ffff488224 */ /* 0x000fe200078e0a48 */
[----:B------:R-:W-:Y:S01]  /*35f0*/  ISETP.GT.U32.AND P0, PT, R3, R84, PT ;  /* 0x000000540300720c */ /* 0x000fe20003f04070 */
[----:B------:R-:W-:Y:S01]  /*3600*/  IMAD R4, R59, R48, R49 ;  /* 0x000000303b047224 */ /* 0x000fe200078e0231 */
[----:B------:R-:W-:Y:S01]  /*3610*/  SHF.R.S32.HI R48, RZ, 0x2, R128 ;  /* 0x00000002ff307819 */ /* 0x000fe20000011480 */
[----:B------:R-:W-:-:S02]  /*3620*/  IMAD.SHL.U32 R5, R128, 0x20, RZ ;  /* 0x0000002080057824 */ /* 0x000fc400078e00ff */
[--C-:B------:R-:W-:Y:S01]  /*3630*/  @!P2 IMAD.IADD R90, R90, 0x1, -R3.reuse ;  /* 0x000000015a5aa824 */ /* 0x100fe200078e0a03 */
[----:B------:R-:W-:Y:S01]  /*3640*/  SGXT R48, R48, 0x1 ;  /* 0x000000013030781a */ /* 0x000fe20000000200 */
[--C-:B------:R-:W-:Y:S01]  /*3650*/  @!P3 IMAD.IADD R56, R56, 0x1, -R3.reuse ;  /* 0x000000013838b824 */ /* 0x100fe200078e0a03 */
[----:B------:R-:W-:Y:S01]  /*3660*/  ISETP.GE.AND P2, PT, R73, RZ, PT ;  /* 0x000000ff4900720c */ /* 0x000fe20003f46270 */
[----:B------:R-:W-:Y:S01]  /*3670*/  @!P5 IMAD.MOV R68, RZ, RZ, -R68 ;  /* 0x000000ffff44d224 */ /* 0x000fe200078e0a44 */
[----:B------:R-:W-:Y:S01]  /*3680*/  LOP3.LUT R48, R48, 0x90, RZ, 0xc0, !PT ;  /* 0x0000009030307812 */ /* 0x000fe200078ec0ff */
[----:B------:R-:W-:Y:S01]  /*3690*/  @!P6 IMAD.MOV R70, RZ, RZ, -R70 ;  /* 0x000000ffff46e224 */ /* 0x000fe200078e0a46 */
[C---:B------:R-:W-:Y:S01]  /*36a0*/  ISETP.GT.U32.AND P5, PT, R3.reuse, R58, PT ;  /* 0x0000003a0300720c */ /* 0x040fe20003fa4070 */
[----:B------:R-:W-:Y:S01]  /*36b0*/  @!P1 IMAD.MOV R74, RZ, RZ, -R74 ;  /* 0x000000ffff4a9224 */ /* 0x000fe200078e0a4a */
[C---:B------:R-:W-:Y:S01]  /*36c0*/  ISETP.GT.U32.AND P6, PT, R3.reuse, R86, PT ;  /* 0x000000560300720c */ /* 0x040fe20003fc4070 */
[----:B------:R-:W-:Y:S01]  /*36d0*/  @!P4 IMAD.MOV R76, RZ, RZ, -R76 ;  /* 0x000000ffff4cc224 */ /* 0x000fe200078e0a4c */
[C---:B------:R-:W-:Y:S01]  /*36e0*/  ISETP.GT.U32.AND P1, PT, R3.reuse, R88, PT ;  /* 0x000000580300720c */ /* 0x040fe20003f24070 */
[----:B------:R-:W-:Y:S01]  /*36f0*/  @!P0 IMAD.IADD R84, R84, 0x1, -R3 ;  /* 0x0000000154548824 */ /* 0x000fe200078e0a03 */
[C---:B------:R-:W-:Y:S01]  /*3700*/  ISETP.GT.U32.AND P3, PT, R3.reuse, R90, PT ;  /* 0x0000005a0300720c */ /* 0x040fe20003f64070 */
[----:B------:R-:W-:Y:S01]  /*3710*/  IMAD R122, R122, c[0x0][0x188], RZ ;  /* 0x000062007a7a7a24 */ /* 0x000fe200078e02ff */
[----:B------:R-:W-:Y:S01]  /*3720*/  ISETP.GT.U32.AND P4, PT, R3, R56, PT ;  /* 0x000000380300720c */ /* 0x000fe20003f84070 */
[----:B------:R-:W-:Y:S01]  /*3730*/  @!P2 IMAD.MOV R84, RZ, RZ, -R84 ;  /* 0x000000ffff54a224 */ /* 0x000fe200078e0a54 */
[----:B------:R-:W-:Y:S01]  /*3740*/  LOP3.LUT R82, R48, 0x60, R5, 0xf8, !PT ;  /* 0x0000006030527812 */ /* 0x000fe200078ef805 */
[C---:B------:R-:W-:Y:S01]  /*3750*/  IMAD.SHL.U32 R5, R128.reuse, 0x2, RZ ;  /* 0x0000000280057824 */ /* 0x040fe200078e00ff */
[----:B------:R-:W-:Y:S01]  /*3760*/  LOP3.LUT R48, R128, 0x7, RZ, 0xc0, !PT ;  /* 0x0000000780307812 */ /* 0x000fe200078ec0ff */
[--C-:B------:R-:W-:Y:S01]  /*3770*/  @!P5 IMAD.IADD R58, R58, 0x1, -R3.reuse ;  /* 0x000000013a3ad824 */ /* 0x100fe200078e0a03 */
[----:B------:R-:W-:Y:S01]  /*3780*/  ISETP.GE.AND P0, PT, R69, RZ, PT ;  /* 0x000000ff4500720c */ /* 0x000fe20003f06270 */
[----:B------:R-:W-:Y:S01]  /*3790*/  @!P6 IMAD.IADD R86, R86, 0x1, -R3 ;  /* 0x000000015656e824 */ /* 0x000fe200078e0a03 */
[----:B------:R-:W-:Y:S01]  /*37a0*/  LOP3.LUT R49, R82, 0x10, R5, 0x78, !PT ;  /* 0x0000001052317812 */ /* 0x000fe200078e7805 */
[----:B------:R-:W-:Y:S01]  /*37b0*/  IMAD R92, R48, 0x110, RZ ;  /* 0x00000110305c7824 */ /* 0x000fe200078e02ff */
[----:B------:R-:W-:Y:S01]  /*37c0*/  LOP3.LUT R48, R79, 0x100, RZ, 0xc0, !PT ;  /* 0x000001004f307812 */ /* 0x000fe200078ec0ff */
[--C-:B------:R-:W-:Y:S01]  /*37d0*/  @!P1 IMAD.IADD R88, R88, 0x1, -R3.reuse ;  /* 0x0000000158589824 */ /* 0x100fe200078e0a03 */
[----:B------:R-:W-:Y:S01]  /*37e0*/  ISETP.GT.U32.AND P6, PT, R59, R4, PT ;  /* 0x000000043b00720c */ /* 0x000fe20003fc4070 */
[--C-:B------:R-:W-:Y:S01]  /*37f0*/  @!P3 IMAD.IADD R90, R90, 0x1, -R3.reuse ;  /* 0x000000015a5ab824 */ /* 0x100fe200078e0a03 */
[----:B------:R-:W-:Y:S01]  /*3800*/  ISETP.GE.AND P3, PT, R55, RZ, PT ;  /* 0x000000ff3700720c */ /* 0x000fe20003f66270 */
[----:B------:R-:W-:Y:S01]  /*3810*/  @!P4 IMAD.IADD R56, R56, 0x1, -R3 ;  /* 0x000000013838c824 */ /* 0x000fe200078e0a03 */
[----:B------:R-:W-:Y:S01]  /*3820*/  ISETP.GE.AND P5, PT, R67, RZ, PT ;  /* 0x000000ff4300720c */ /* 0x000fe20003fa6270 */
[----:B------:R-:W-:Y:S01]  /*3830*/  IMAD.IADD R3, R48, 0x1, R49 ;  /* 0x0000000130037824 */ /* 0x000fe200078e0231 */
[----:B------:R-:W-:Y:S01]  /*3840*/  ISETP.GE.AND P1, PT, R71, RZ, PT ;  /* 0x000000ff4700720c */ /* 0x000fe20003f26270 */
[----:B------:R-:W-:Y:S01]  /*3850*/  IMAD.MOV.U32 R55, RZ, RZ, c[0x0][0x18c] ;  /* 0x00006300ff377624 */ /* 0x000fe200078e00ff */
[----:B------:R-:W-:Y:S01]  /*3860*/  LOP3.LUT R5, R92, 0x30, R5, 0x78, !PT ;  /* 0x000000305c057812 */ /* 0x000fe200078e7805 */
[----:B------:R-:W-:Y:S01]  /*3870*/  IMAD R48, R126, c[0x0][0x18c], RZ ;  /* 0x000063007e307a24 */ /* 0x000fe200078e02ff */
[----:B------:R-:W-:Y:S01]  /*3880*/  ISETP.GE.AND P4, PT, R77, RZ, PT ;  /* 0x000000ff4d00720c */ /* 0x000fe20003f86270 */
[----:B------:R-:W-:Y:S01]  /*3890*/  @!P0 IMAD.MOV R80, RZ, RZ, -R80 ;  /* 0x000000ffff508224 */ /* 0x000fe200078e0a50 */
[----:B------:R-:W-:Y:S01]  /*38a0*/  ISETP.NE.AND P0, PT, RZ, c[0x0][0x17c], PT ;  /* 0x00005f00ff007a0c */ /* 0x000fe20003f05270 */
[--C-:B------:R-:W-:Y:S01]  /*38b0*/  IMAD R55, R55, 0x40, R48.reuse ;  /* 0x0000004037377824 */ /* 0x100fe200078e0230 */
[----:B------:R-:W-:Y:S01]  /*38c0*/  SHF.R.S32.HI R93, RZ, 0x1f, R48 ;  /* 0x0000001fff5d7819 */ /* 0x000fe20000011430 */
[----:B------:R-:W-:Y:S01]  /*38d0*/  IMAD.MOV.U32 R82, RZ, RZ, R58 ;  /* 0x000000ffff527224 */ /* 0x000fe200078e003a */
[C---:B------:R-:W-:Y:S01]  /*38e0*/  SEL R83, R57.reuse, R6, !P0 ;  /* 0x0000000639537207 */ /* 0x040fe20004000000 */
[----:B------:R-:W-:Y:S01]  /*38f0*/  IMAD.SHL.U32 R92, R48, 0x2, RZ ;  /* 0x00000002305c7824 */ /* 0x000fe200078e00ff */
[----:B------:R-:W-:Y:S01]  /*3900*/  SHF.R.S32.HI R58, RZ, 0x1f, R55 ;  /* 0x0000001fff3a7819 */ /* 0x000fe20000011437 */
[----:B------:R-:W-:Y:S01]  /*3910*/  @!P6 IMAD.IADD R4, R4, 0x1, -R59 ;  /* 0x000000010404e824 */ /* 0x000fe200078e0a3b */
[----:B------:R-:W-:Y:S01]  /*3920*/  SEL R81, R57, R9, !P0 ;  /* 0x0000000939517207 */ /* 0x000fe20004000000 */
[----:B------:R-:W-:Y:S01]  /*3930*/  IMAD R83, R83, c[0x0][0x190], RZ ;  /* 0x0000640053537a24 */ /* 0x000fe200078e02ff */
[----:B-1----:R-:W-:Y:S01]  /*3940*/  SEL R79, R57, R8, !P0 ;  /* 0x00000008394f7207 */ /* 0x002fe20004000000 */
[----:B------:R-:W-:Y:S01]  /*3950*/  @!P5 IMAD.MOV R78, RZ, RZ, -R78 ;  /* 0x000000ffff4ed224 */ /* 0x000fe200078e0a4e */
[----:B------:R-:W-:Y:S01]  /*3960*/  SHF.L.U64.HI R93, R48, 0x1, R93 ;  /* 0x00000001305d7819 */ /* 0x000fe2000001025d */
[C---:B------:R-:W-:Y:S01]  /*3970*/  IMAD.SHL.U32 R48, R55.reuse, 0x2, RZ ;  /* 0x0000000237307824 */ /* 0x040fe200078e00ff */
[----:B------:R-:W-:Y:S01]  /*3980*/  SHF.L.U64.HI R49, R55, 0x1, R58 ;  /* 0x0000000137317819 */ /* 0x000fe2000001023a */
[----:B------:R-:W-:Y:S01]  /*3990*/  IMAD R81, R81, c[0x0][0x190], RZ ;  /* 0x0000640051517a24 */ /* 0x000fe200078e02ff */
[----:B------:R-:W-:Y:S01]  /*39a0*/  SEL R8, R57, R52, !P0 ;  /* 0x0000003439087207 */ /* 0x000fe20004000000 */
[----:B------:R-:W-:Y:S01]  /*39b0*/  IMAD R79, R79, c[0x0][0x190], RZ ;  /* 0x000064004f4f7a24 */ /* 0x000fe200078e02ff */
[----:B------:R-:W-:Y:S01]  /*39c0*/  ISETP.GE.AND P6, PT, R75, RZ, PT ;  /* 0x000000ff4b00720c */ /* 0x000fe20003fc6270 */
[----:B------:R-:W-:Y:S01]  /*39d0*/  @!P1 IMAD.MOV R82, RZ, RZ, -R82 ;  /* 0x000000ffff529224 */ /* 0x000fe200078e0a52 */
[C---:B------:R-:W-:Y:S01]  /*39e0*/  SEL R77, R57.reuse, R7, !P0 ;  /* 0x00000007394d7207 */ /* 0x040fe20004000000 */
[----:B------:R-:W-:Y:S01]  /*39f0*/  IMAD.MOV.U32 R94, RZ, RZ, R56 ;  /* 0x000000ffff5e7224 */ /* 0x000fe200078e0038 */
[C---:B------:R-:W-:Y:S01]  /*3a00*/  SEL R75, R57.reuse, R10, !P0 ;  /* 0x0000000a394b7207 */ /* 0x040fe20004000000 */
[----:B------:R-:W-:Y:S01]  /*3a10*/  @!P3 IMAD.MOV R88, RZ, RZ, -R88 ;  /* 0x000000ffff58b224 */ /* 0x000fe200078e0a58 */
[----:B------:R-:W-:Y:S01]  /*3a20*/  SEL R73, R57, R11, !P0 ;  /* 0x0000000b39497207 */ /* 0x000fe20004000000 */
[----:B------:R-:W-:Y:S01]  /*3a30*/  IMAD.WIDE R10, R81, 0x2, R48 ;  /* 0x00000002510a7825 */ /* 0x000fe200078e0230 */
[----:B------:R-:W-:-:S02]  /*3a40*/  SEL R71, R57, R12, !P0 ;  /* 0x0000000c39477207 */ /* 0x000fc40004000000 */
[----:B------:R-:W-:Y:S01]  /*3a50*/  SEL R69, R57, R13, !P0 ;  /* 0x0000000d39457207 */ /* 0x000fe20004000000 */
[--C-:B------:R-:W-:Y:S01]  /*3a60*/  IMAD.WIDE R12, R83, 0x2, R48.reuse ;  /* 0x00000002530c7825 */ /* 0x100fe200078e0230 */
[----:B------:R-:W-:Y:S02]  /*3a70*/  SEL R58, R57, R54, !P0 ;  /* 0x00000036393a7207 */ /* 0x000fe40004000000 */
[----:B------:R-:W-:Y:S01]  /*3a80*/  ISETP.GT.U32.AND P5, PT, R59, R4, PT ;  /* 0x000000043b00720c */ /* 0x000fe20003fa4070 */
[----:B------:R-:W-:Y:S01]  /*3a90*/  IMAD R54, R8, c[0x0][0x190], RZ ;  /* 0x0000640008367a24 */ /* 0x000fe200078e02ff */
[----:B------:R-:W-:Y:S01]  /*3aa0*/  ISETP.GE.AND P1, PT, R2, RZ, PT ;  /* 0x000000ff0200720c */ /* 0x000fe20003f26270 */
[----:B------:R-:W-:Y:S01]  /*3ab0*/  IMAD R77, R77, c[0x0][0x190], RZ ;  /* 0x000064004d4d7a24 */ /* 0x000fe200078e02ff */
[----:B------:R-:W-:Y:S01]  /*3ac0*/  SEL R67, R57, R14, !P0 ;  /* 0x0000000e39437207 */ /* 0x000fe20004000000 */
[----:B------:R-:W-:Y:S01]  /*3ad0*/  IMAD.WIDE R8, R79, 0x2, R48 ;  /* 0x000000024f087825 */ /* 0x000fe200078e0230 */
[----:B------:R0:W-:Y:S01]  /*3ae0*/  STL.64 [R1+0x118], R12 ;  /* 0x0001180c01007387 */ /* 0x0001e20000100a00 */
[----:B------:R-:W-:-:S02]  /*3af0*/  SEL R65, R57, R15, !P0 ;  /* 0x0000000f39417207 */ /* 0x000fc40004000000 */
[----:B------:R-:W-:Y:S01]  /*3b00*/  IMAD R75, R75, c[0x0][0x190], RZ ;  /* 0x000064004b4b7a24 */ /* 0x000fe200078e02ff */
[----:B------:R1:W-:Y:S01]  /*3b10*/  STL.64 [R1+0x108], R10 ;  /* 0x0001080a01007387 */ /* 0x0003e20000100a00 */
[----:B------:R-:W-:Y:S01]  /*3b20*/  IMAD R73, R73, c[0x0][0x190], RZ ;  /* 0x0000640049497a24 */ /* 0x000fe200078e02ff */
[----:B------:R-:W-:Y:S01]  /*3b30*/  SEL R63, R57, R16, !P0 ;  /* 0x00000010393f7207 */ /* 0x000fe20004000000 */
[----:B------:R-:W-:Y:S01]  /*3b40*/  IMAD R71, R71, c[0x0][0x190], RZ ;  /* 0x0000640047477a24 */ /* 0x000fe200078e02ff */
[----:B------:R2:W-:Y:S01]  /*3b50*/  STL.64 [R1+0xf8], R8 ;  /* 0x0000f80801007387 */ /* 0x0005e20000100a00 */
[----:B------:R-:W-:Y:S01]  /*3b60*/  IMAD R69, R69, c[0x0][0x190], RZ ;  /* 0x0000640045457a24 */ /* 0x000fe200078e02ff */
[----:B------:R-:W-:Y:S01]  /*3b70*/  SEL R61, R57, R17, !P0 ;  /* 0x00000011393d7207 */ /* 0x000fe20004000000 */
[----:B------:R-:W-:Y:S01]  /*3b80*/  IMAD R67, R67, c[0x0][0x190], RZ ;  /* 0x0000640043437a24 */ /* 0x000fe200078e02ff */
[----:B------:R-:W-:Y:S01]  /*3b90*/  SEL R19, R57, R19, !P0 ;  /* 0x0000001339137207 */ /* 0x000fe20004000000 */
[----:B0-----:R-:W-:Y:S01]  /*3ba0*/  IMAD.WIDE R12, R77, 0x2, R48 ;  /* 0x000000024d0c7825 */ /* 0x001fe200078e0230 */
[----:B------:R-:W-:-:S02]  /*3bb0*/  SEL R55, R57, R20, !P0 ;  /* 0x0000001439377207 */ /* 0x000fc40004000000 */
[----:B------:R-:W-:Y:S01]  /*3bc0*/  SEL R21, R57, R21, !P0 ;  /* 0x0000001539157207 */ /* 0x000fe20004000000 */
[--C-:B-1----:R-:W-:Y:S01]  /*3bd0*/  IMAD.WIDE R10, R75, 0x2, R48.reuse ;  /* 0x000000024b0a7825 */ /* 0x102fe200078e0230 */
[----:B------:R0:W-:Y:S01]  /*3be0*/  STL.64 [R1+0xe8], R12 ;  /* 0x0000e80c01007387 */ /* 0x0001e20000100a00 */
[----:B------:R-:W-:Y:S02]  /*3bf0*/  SEL R22, R57, R22, !P0 ;  /* 0x0000001639167207 */ /* 0x000fe40004000000 */
[----:B--2---:R-:W-:Y:S01]  /*3c00*/  IMAD.WIDE R8, R73, 0x2, R48 ;  /* 0x0000000249087825 */ /* 0x004fe200078e0230 */
[----:B------:R1:W-:Y:S01]  /*3c10*/  STL.64 [R1+0xd8], R10 ;  /* 0x0000d80a01007387 */ /* 0x0003e20000100a00 */
[----:B------:R-:W-:Y:S02]  /*3c20*/  SEL R7, R57, R23, !P0 ;  /* 0x0000001739077207 */ /* 0x000fe40004000000 */
[----:B------:R-:W-:Y:S01]  /*3c30*/  @!P5 IMAD.IADD R4, R4, 0x1, -R59 ;  /* 0x000000010404d824 */ /* 0x000fe200078e0a3b */
[----:B------:R2:W-:Y:S01]  /*3c40*/  STL.64 [R1+0xc8], R8 ;  /* 0x0000c80801007387 */ /* 0x0005e20000100a00 */
[----:B------:R-:W-:Y:S01]  /*3c50*/  IMAD R65, R65, c[0x0][0x190], RZ ;  /* 0x0000640041417a24 */ /* 0x000fe200078e02ff */
[C---:B------:R-:W-:Y:S01]  /*3c60*/  SEL R59, R57.reuse, R18, !P0 ;  /* 0x00000012393b7207 */ /* 0x040fe20004000000 */
[----:B------:R-:W-:Y:S01]  /*3c70*/  @!P6 IMAD.MOV R86, RZ, RZ, -R86 ;  /* 0x000000ffff56e224 */ /* 0x000fe200078e0a56 */
        /* <DEDUP_REMOVED lines=9> */
[C---:B------:R-:W-:Y:S02]  /*3d10*/  SEL R233, R57.reuse, R28, !P0 ;  /* 0x0000001c39e97207 */ /* 0x040fe40004000000 */
[----:B------:R-:W-:Y:S01]  /*3d20*/  @!P4 IMAD.MOV R90, RZ, RZ, -R90 ;  /* 0x000000ffff5ac224 */ /* 0x000fe200078e0a5a */
[----:B------:R2:W-:Y:S01]  /*3d30*/  STL.64 [R1+0x98], R8 ;  /* 0x0000980801007387 */ /* 0x0005e20000100a00 */
[----:B------:R-:W-:Y:S01]  /*3d40*/  @!P1 IMAD.MOV R94, RZ, RZ, -R94 ;  /* 0x000000ffff5e9224 */ /* 0x000fe200078e0a5e */
[----:B------:R-:W-:Y:S01]  /*3d50*/  SEL R215, R57, R29, !P0 ;  /* 0x0000001d39d77207 */ /* 0x000fe20004000000 */
        /* <DEDUP_REMOVED lines=8> */
[C---:B------:R-:W-:Y:S01]  /*3de0*/  SEL R195, R57.reuse, R34, !P0 ;  /* 0x0000002239c37207 */ /* 0x040fe20004000000 */
[----:B------:R0:W-:Y:S01]  /*3df0*/  STL.64 [R1+0x88], R12 ;  /* 0x0000880c01007387 */ /* 0x0001e20000100a00 */
[----:B------:R-:W-:Y:S01]  /*3e00*/  SEL R191, R57, R35, !P0 ;  /* 0x0000002339bf7207 */ /* 0x000fe20004000000 */
[----:B------:R-:W-:Y:S01]  /*3e10*/  IMAD R59, R59, c[0x0][0x190], RZ ;  /* 0x000064003b3b7a24 */ /* 0x000fe200078e02ff */
[----:B------:R-:W-:Y:S01]  /*3e20*/  SEL R187, R57, R36, !P0 ;  /* 0x0000002439bb7207 */ /* 0x000fe20004000000 */
[--C-:B--2---:R-:W-:Y:S01]  /*3e30*/  IMAD.WIDE R8, R61, 0x2, R48.reuse ;  /* 0x000000023d087825 */ /* 0x104fe200078e0230 */
[C---:B------:R-:W-:Y:S01]  /*3e40*/  SEL R183, R57.reuse, R37, !P0 ;  /* 0x0000002539b77207 */ /* 0x040fe20004000000 */
[----:B------:R-:W-:Y:S01]  /*3e50*/  STL.64 [R1+0x78], R10 ;  /* 0x0000780a01007387 */ /* 0x000fe20000100a00 */
[----:B------:R-:W-:Y:S01]  /*3e60*/  SEL R179, R57, R38, !P0 ;  /* 0x0000002639b37207 */ /* 0x000fe20004000000 */
[----:B------:R-:W-:Y:S01]  /*3e70*/  IMAD R55, R55, c[0x0][0x190], RZ ;  /* 0x0000640037377a24 */ /* 0x000fe200078e02ff */
[C---:B------:R-:W-:Y:S01]  /*3e80*/  SEL R175, R57.reuse, R39, !P0 ;  /* 0x0000002739af7207 */ /* 0x040fe20004000000 */
[----:B------:R1:W-:Y:S01]  /*3e90*/  STL.64 [R1+0x68], R8 ;  /* 0x0000680801007387 */ /* 0x0003e20000100a00 */
[----:B------:R-:W-:Y:S01]  /*3ea0*/  SEL R171, R57, R40, !P0 ;  /* 0x0000002839ab7207 */ /* 0x000fe20004000000 */
[----:B0-----:R-:W-:Y:S01]  /*3eb0*/  IMAD.WIDE R12, R59, 0x2, R48 ;  /* 0x000000023b0c7825 */ /* 0x001fe200078e0230 */
[----:B------:R-:W-:-:S02]  /*3ec0*/  SEL R166, R57, R41, !P0 ;  /* 0x0000002939a67207 */ /* 0x000fc40004000000 */
[----:B------:R-:W-:Y:S01]  /*3ed0*/  SEL R162, R57, R42, !P0 ;  /* 0x0000002a39a27207 */ /* 0x000fe20004000000 */
[----:B------:R-:W-:Y:S01]  /*3ee0*/  IMAD R7, R7, c[0x0][0x190], RZ ;  /* 0x0000640007077a24 */ /* 0x000fe200078e02ff */
[C---:B------:R-:W-:Y:S01]  /*3ef0*/  SEL R158, R57.reuse, R43, !P0 ;  /* 0x0000002b399e7207 */ /* 0x040fe20004000000 */
[----:B------:R0:W-:Y:S01]  /*3f00*/  STL.64 [R1+0x58], R12 ;  /* 0x0000580c01007387 */ /* 0x0001e20000100a00 */
[----:B------:R-:W-:Y:S01]  /*3f10*/  SEL R154, R57, R44, !P0 ;  /* 0x0000002c399a7207 */ /* 0x000fe20004000000 */
[----:B------:R-:W-:Y:S01]  /*3f20*/  IMAD.WIDE R110, R83, 0x2, R92 ;  /* 0x00000002536e7825 */ /* 0x000fe200078e025c */
[C---:B------:R-:W-:Y:S02]  /*3f30*/  SEL R150, R57.reuse, R45, !P0 ;  /* 0x0000002d39967207 */ /* 0x040fe40004000000 */
[----:B------:R-:W-:Y:S01]  /*3f40*/  SEL R146, R57, R46, !P0 ;  /* 0x0000002e39927207 */ /* 0x000fe20004000000 */
[----:B-1----:R-:W-:Y:S01]  /*3f50*/  IMAD.WIDE R8, R55, 0x2, R48 ;  /* 0x0000000237087825 */ /* 0x002fe200078e0230 */
[----:B------:R-:W-:-:S02]  /*3f60*/  SEL R142, R57, R47, !P0 ;  /* 0x0000002f398e7207 */ /* 0x000fc40004000000 */
[----:B------:R-:W-:Y:S01]  /*3f70*/  SEL R50, R57, R50, !P0 ;  /* 0x0000003239327207 */ /* 0x000fe20004000000 */
[----:B------:R-:W-:Y:S01]  /*3f80*/  IMAD.WIDE R108, R81, 0x2, R92 ;  /* 0x00000002516c7825 */ /* 0x000fe200078e025c */
[C---:B------:R-:W-:Y:S02]  /*3f90*/  SEL R6, R57.reuse, R51, !P0 ;  /* 0x0000003339067207 */ /* 0x040fe40004000000 */
[----:B------:R-:W-:Y:S01]  /*3fa0*/  SEL R56, R57, R53, !P0 ;  /* 0x0000003539387207 */ /* 0x000fe20004000000 */
[----:B------:R-:W-:Y:S01]  /*3fb0*/  IMAD R53, R21, c[0x0][0x190], RZ ;  /* 0x0000640015357a24 */ /* 0x000fe200078e02ff */
[C---:B------:R-:W-:Y:S01]  /*3fc0*/  SEL R60, R57.reuse, R60, !P0 ;  /* 0x0000003c393c7207 */ /* 0x040fe20004000000 */
[----:B------:R-:W-:Y:S01]  /*3fd0*/  IMAD R51, R22, c[0x0][0x190], RZ ;  /* 0x0000640016337a24 */ /* 0x000fe200078e02ff */
[----:B------:R-:W-:Y:S01]  /*3fe0*/  SEL R62, R57, R62, !P0 ;  /* 0x0000003e393e7207 */ /* 0x000fe20004000000 */
[----:B0-----:R-:W-:Y:S01]  /*3ff0*/  IMAD.WIDE R12, R53, 0x2, R48 ;  /* 0x00000002350c7825 */ /* 0x001fe200078e0230 */
[----:B------:R-:W-:-:S02]  /*4000*/  SEL R64, R57, R64, !P0 ;  /* 0x0000004039407207 */ /* 0x000fc40004000000 */
[----:B------:R-:W-:Y:S01]  /*4010*/  SEL R66, R57, R66, !P0 ;  /* 0x0000004239427207 */ /* 0x000fe20004000000 */
[----:B------:R-:W-:Y:S01]  /*4020*/  IMAD.WIDE R102, R79, 0x2, R92 ;  /* 0x000000024f667825 */ /* 0x000fe200078e025c */
[C---:B------:R-:W-:Y:S02]  /*4030*/  SEL R68, R57.reuse, R68, !P0 ;  /* 0x0000004439447207 */ /* 0x040fe40004000000 */
[----:B------:R-:W-:Y:S01]  /*4040*/  SEL R70, R57, R70, !P0 ;  /* 0x0000004639467207 */ /* 0x000fe20004000000 */
[----:B------:R-:W-:Y:S01]  /*4050*/  IMAD R249, R249, c[0x0][0x190], RZ ;  /* 0x00006400f9f97a24 */ /* 0x000fe200078e02ff */
        /* <DEDUP_REMOVED lines=22> */
[----:B------:R-:W-:Y:S01]  /*41c0*/  ISETP.GE.AND P1, PT, R100, RZ, PT ;  /* 0x000000ff6400720c */ /* 0x000fe20003f26270 */
[----:B------:R-:W-:Y:S01]  /*41d0*/  IMAD R191, R191, c[0x0][0x190], RZ ;  /* 0x00006400bfbf7a24 */ /* 0x000fe200078e02ff */
[----:B------:R-:W-:Y:S01]  /*41e0*/  ISETP.NE.AND P0, PT, RZ, c[0x0][0x178], PT ;  /* 0x00005e00ff007a0c */ /* 0x000fe20003f05270 */
[----:B------:R-:W-:Y:S01]  /*41f0*/  IMAD.WIDE R10, R57, 0x2, R48 ;  /* 0x00000002390a7825 */ /* 0x000fe200078e0230 */
[----:B------:R-:W-:-:S03]  /*4200*/  LOP3.LUT R100, R0, 0x44, RZ, 0xfc, !PT ;  /* 0x0000004400647812 */ /* 0x000fc600078efcff */
[----:B------:R-:W-:Y:S01]  /*4210*/  IMAD R187, R187, c[0x0][0x190], RZ ;  /* 0x00006400bbbb7a24 */ /* 0x000fe200078e02ff */
[----:B------:R0:W-:Y:S01]  /*4220*/  STL.64 [R1+0x48], R10 ;  /* 0x0000480a01007387 */ /* 0x0001e20000100a00 */
[----:B------:R-:W-:Y:S02]  /*4230*/  IMAD R183, R183, c[0x0][0x190], RZ ;  /* 0x00006400b7b77a24 */ /* 0x000fe400078e02ff */
[----:B------:R-:W-:Y:S01]  /*4240*/  IMAD R179, R179, c[0x0][0x190], RZ ;  /* 0x00006400b3b37a24 */ /* 0x000fe200078e02ff */
[----:B------:R1:W-:Y:S01]  /*4250*/  STL.64 [R1+0x38], R8 ;  /* 0x0000380801007387 */ /* 0x0003e20000100a00 */
[----:B------:R-:W-:Y:S02]  /*4260*/  IMAD R175, R175, c[0x0][0x190], RZ ;  /* 0x00006400afaf7a24 */ /* 0x000fe400078e02ff */
[----:B------:R-:W-:Y:S01]  /*4270*/  IMAD R171, R171, c[0x0][0x190], RZ ;  /* 0x00006400abab7a24 */ /* 0x000fe200078e02ff */
[----:B------:R-:W-:Y:S01]  /*4280*/  STL.64 [R1+0x28], R12 ;  /* 0x0000280c01007387 */ /* 0x000fe20000100a00 */
[----:B------:R-:W-:-:S02]  /*4290*/  IMAD R166, R166, c[0x0][0x190], RZ ;  /* 0x00006400a6a67a24 */ /* 0x000fc400078e02ff */
[----:B------:R-:W-:Y:S02]  /*42a0*/  IMAD R162, R162, c[0x0][0x190], RZ ;  /* 0x00006400a2a27a24 */ /* 0x000fe400078e02ff */
[----:B0-----:R-:W-:-:S04]  /*42b0*/  IMAD.WIDE R10, R51, 0x2, R48 ;  /* 0x00000002330a7825 */ /* 0x001fc800078e0230 */
[----:B-1----:R-:W-:Y:S01]  /*42c0*/  IMAD.WIDE R8, R7, 0x2, R48 ;  /* 0x0000000207087825 */ /* 0x002fe200078e0230 */
[----:B------:R-:W-:Y:S03]  /*42d0*/  STL.64 [R1+0x18], R10 ;  /* 0x0000180a01007387 */ /* 0x000fe60000100a00 */
[----:B------:R-:W-:Y:S01]  /*42e0*/  IMAD R158, R158, c[0x0][0x190], RZ ;  /* 0x000064009e9e7a24 */ /* 0x000fe200078e02ff */
[----:B------:R-:W-:Y:S01]  /*42f0*/  STL.64 [R1+0x8], R8 ;  /* 0x0000080801007387 */ /* 0x000fe20000100a00 */
[----:B------:R-:W-:Y:S02]  /*4300*/  IMAD R154, R154, c[0x0][0x190], RZ ;  /* 0x000064009a9a7a24 */ /* 0x000fe400078e02ff */
[----:B------:R-:W-:Y:S01]  /*4310*/  IMAD R150, R150, c[0x0][0x190], RZ ;  /* 0x0000640096967a24 */ /* 0x000fe200078e02ff */
[----:B------:R0:W-:Y:S01]  /*4320*/  STL.64 [R1+0x110], R110 ;  /* 0x0001106e01007387 */ /* 0x0001e20000100a00 */
[----:B------:R-:W-:-:S02]  /*4330*/  IMAD R146, R146, c[0x0][0x190], RZ ;  /* 0x0000640092927a24 */ /* 0x000fc400078e02ff */
[----:B------:R-:W-:Y:S01]  /*4340*/  IMAD R142, R142, c[0x0][0x190], RZ ;  /* 0x000064008e8e7a24 */ /* 0x000fe200078e02ff */
[----:B------:R1:W-:Y:S01]  /*4350*/  STL.64 [R1+0x100], R108 ;  /* 0x0001006c01007387 */ /* 0x0003e20000100a00 */
[----:B------:R-:W-:Y:S02]  /*4360*/  IMAD R50, R50, c[0x0][0x190], RZ ;  /* 0x0000640032327a24 */ /* 0x000fe400078e02ff */
[----:B------:R-:W-:Y:S01]  /*4370*/  IMAD R52, R6, c[0x0][0x190], RZ ;  /* 0x0000640006347a24 */ /* 0x000fe200078e02ff */
[----:B------:R2:W-:Y:S01]  /*4380*/  STL.64 [R1+0xf0], R102 ;  /* 0x0000f06601007387 */ /* 0x0005e20000100a00 */
[----:B------:R-:W-:Y:S02]  /*4390*/  IMAD R56, R56, c[0x0][0x190], RZ ;  /* 0x0000640038387a24 */ /* 0x000fe400078e02ff */
[----:B------:R-:W-:Y:S02]  /*43a0*/  IMAD R58, R58, c[0x0][0x190], RZ ;  /* 0x000064003a3a7a24 */ /* 0x000fe400078e02ff */
[----:B0-----:R-:W-:-:S04]  /*43b0*/  IMAD.WIDE R110, R77, 0x2, R92 ;  /* 0x000000024d6e7825 */ /* 0x001fc800078e025c */
[--C-:B-1----:R-:W-:Y:S01]  /*43c0*/  IMAD.WIDE R108, R75, 0x2, R92.reuse ;  /* 0x000000024b6c7825 */ /* 0x102fe200078e025c */
[----:B------:R0:W-:Y:S03]  /*43d0*/  STL.64 [R1+0xe0], R110 ;  /* 0x0000e06e01007387 */ /* 0x0001e60000100a00 */
[----:B--2---:R-:W-:Y:S01]  /*43e0*/  IMAD.WIDE R102, R73, 0x2, R92 ;  /* 0x0000000249667825 */ /* 0x004fe200078e025c */
[----:B------:R1:W-:Y:S03]  /*43f0*/  STL.64 [R1+0xd0], R108 ;  /* 0x0000d06c01007387 */ /* 0x0003e60000100a00 */
[----:B------:R-:W-:Y:S01]  /*4400*/  IMAD R60, R60, c[0x0][0x190], RZ ;  /* 0x000064003c3c7a24 */ /* 0x000fe200078e02ff */
[----:B------:R2:W-:Y:S01]  /*4410*/  STL.64 [R1+0xc0], R102 ;  /* 0x0000c06601007387 */ /* 0x0005e20000100a00 */
[----:B------:R-:W-:-:S02]  /*4420*/  IMAD R62, R62, c[0x0][0x190], RZ ;  /* 0x000064003e3e7a24 */ /* 0x000fc400078e02ff */
        /* <DEDUP_REMOVED lines=23> */
[----:B------:R-:W-:Y:S03]  /*45a0*/  STL.64 [R1+0x40], R108 ;  /* 0x0000406c01007387 */ /* 0x000fe60000100a00 */
[----:B------:R-:W-:Y:S01]  /*45b0*/  IMAD R78, R78, c[0x0][0x190], RZ ;  /* 0x000064004e4e7a24 */ /* 0x000fe200078e02ff */
[----:B------:R-:W-:Y:S01]  /*45c0*/  STL.64 [R1+0x30], R102 ;  /* 0x0000306601007387 */ /* 0x000fe20000100a00 */
[----:B------:R-:W-:-:S02]  /*45d0*/  IMAD R80, R80, c[0x0][0x190], RZ ;  /* 0x0000640050507a24 */ /* 0x000fc400078e02ff */
[----:B------:R-:W-:Y:S02]  /*45e0*/  IMAD R82, R82, c[0x0][0x190], RZ ;  /* 0x0000640052527a24 */ /* 0x000fe400078e02ff */
[----:B------:R-:W-:Y:S02]  /*45f0*/  IMAD R84, R84, c[0x0][0x190], RZ ;  /* 0x0000640054547a24 */ /* 0x000fe400078e02ff */
[----:B------:R-:W-:Y:S02]  /*4600*/  IMAD R86, R86, c[0x0][0x190], RZ ;  /* 0x0000640056567a24 */ /* 0x000fe400078e02ff */
[----:B------:R-:W-:Y:S02]  /*4610*/  IMAD R88, R88, c[0x0][0x190], RZ ;  /* 0x0000640058587a24 */ /* 0x000fe400078e02ff */
[----:B------:R-:W-:Y:S02]  /*4620*/  IMAD R90, R90, c[0x0][0x190], RZ ;  /* 0x000064005a5a7a24 */ /* 0x000fe400078e02ff */
[----:B------:R-:W-:-:S02]  /*4630*/  IMAD R6, R94, c[0x0][0x190], RZ ;  /* 0x000064005e067a24 */ /* 0x000fc400078e02ff */
[----:B0-----:R-:W-:-:S04]  /*4640*/  IMAD.WIDE R110, R53, 0x2, R92 ;  /* 0x00000002356e7825 */ /* 0x001fc800078e025c */
[--C-:B------:R-:W-:Y:S01]  /*4650*/  IMAD.WIDE R250, R249, 0x2, R48.reuse ;  /* 0x00000002f9fa7825 */ /* 0x100fe200078e0230 */
[----:B------:R0:W-:Y:S03]  /*4660*/  STL.64 [R1+0x20], R110 ;  /* 0x0000206e01007387 */ /* 0x0001e60000100a00 */
[----:B------:R-:W-:-:S04]  /*4670*/  IMAD.WIDE R246, R245, 0x2, R48 ;  /* 0x00000002f5f67825 */ /* 0x000fc800078e0230 */
[----:B------:R-:W-:-:S04]  /*4680*/  IMAD.WIDE R242, R241, 0x2, R48 ;  /* 0x00000002f1f27825 */ /* 0x000fc800078e0230 */
[----:B------:R-:W-:Y:S01]  /*4690*/  IMAD.WIDE R238, R237, 0x2, R48 ;  /* 0x00000002edee7825 */ /* 0x000fe200078e0230 */
[----:B0-----:R-:W-:-:S03]  /*46a0*/  CS2R R110, SRZ ;  /* 0x00000000006e7805 */ /* 0x001fc6000001ff00 */
[----:B------:R-:W-:-:S04]  /*46b0*/  IMAD.WIDE R234, R233, 0x2, R48 ;  /* 0x00000002e9ea7825 */ /* 0x000fc800078e0230 */
        /* <DEDUP_REMOVED lines=41> */
[--C-:B------:R-:W-:Y:S01]  /*4950*/  IMAD.WIDE R102, R7, 0x2, R92.reuse ;  /* 0x0000000207667825 */ /* 0x100fe200078e025c */
[----:B------:R0:W-:Y:S01]  /*4960*/  STL.64 [R1+0x10], R108 ;  /* 0x0000106c01007387 */ /* 0x0001e20000100a00 */
[----:B------:R-:W-:Y:S02]  /*4970*/  LOP3.LUT R7, R0, 0x40, RZ, 0xfc, !PT ;  /* 0x0000004000077812 */ /* 0x000fe400078efcff */
[--C-:B------:R-:W-:Y:S01]  /*4980*/  IMAD.WIDE R248, R249, 0x2, R92.reuse ;  /* 0x00000002f9f87825 */ /* 0x100fe200078e025c */
[----:B------:R1:W-:Y:S03]  /*4990*/  STL.64 [R1], R102 ;  /* 0x0000006601007387 */ /* 0x0003e60000100a00 */
[----:B------:R-:W-:-:S04]  /*49a0*/  IMAD.WIDE R244, R245, 0x2, R92 ;  /* 0x00000002f5f47825 */ /* 0x000fc800078e025c */
[----:B------:R-:W-:Y:S01]  /*49b0*/  IMAD.WIDE R240, R241, 0x2, R92 ;  /* 0x00000002f1f07825 */ /* 0x000fe200078e025c */
[----:B0-----:R-:W-:-:S03]  /*49c0*/  LOP3.LUT R109, R128, 0x4, RZ, 0xc0, !PT ;  /* 0x00000004806d7812 */ /* 0x001fc600078ec0ff */
[--C-:B------:R-:W-:Y:S01]  /*49d0*/  IMAD.WIDE R236, R237, 0x2, R92.reuse ;  /* 0x00000002edec7825 */ /* 0x100fe200078e025c */
[C---:B-1----:R-:W-:Y:S02]  /*49e0*/  LOP3.LUT R103, R0.reuse, 0x50, RZ, 0xfc, !PT ;  /* 0x0000005000677812 */ /* 0x042fe400078efcff */
[----:B------:R-:W-:Y:S01]  /*49f0*/  LOP3.LUT R102, R0, 0x4c, RZ, 0xfc, !PT ;  /* 0x0000004c00667812 */ /* 0x000fe200078efcff */
        /* <DEDUP_REMOVED lines=41> */
[----:B------:R-:W-:Y:S02]  /*4c90*/  IMAD R94, R0, c[0x0][0x188], RZ ;  /* 0x00006200005e7a24 */ /* 0x000fe400078e02ff */
[----:B------:R-:W-:Y:S01]  /*4ca0*/  @!P1 IMAD.MOV R4, RZ, RZ, -R4 ;  /* 0x000000ffff049224 */ /* 0x000fe200078e0a04 */
[----:B------:R-:W-:Y:S01]  /*4cb0*/  @!P0 LOP3.LUT R4, RZ, c[0x0][0x178], RZ, 0x33, !PT ;  /* 0x00005e00ff048a12 */ /* 0x000fe200078e33ff */
[----:B------:R-:W-:-:S04]  /*4cc0*/  IMAD.WIDE R48, R6, 0x2, R48 ;  /* 0x0000000206307825 */ /* 0x000fc800078e0230 */
[----:B------:R-:W-:-:S04]  /*4cd0*/  IMAD.WIDE R92, R6, 0x2, R92 ;  /* 0x00000002065c7825 */ /* 0x000fc800078e025c */
[----:B------:R-:W-:Y:S02]  /*4ce0*/  IMAD R94, R115, c[0x0][0x188], RZ ;  /* 0x00006200735e7a24 */ /* 0x000fe400078e02ff */
[----:B------:R-:W-:Y:S02]  /*4cf0*/  IMAD.SHL.U32 R6, R128, 0x40, RZ ;  /* 0x0000004080067824 */ /* 0x000fe400078e00ff */
[----:B------:R-:W-:Y:S02]  /*4d00*/  IMAD R94, R112, c[0x0][0x188], RZ ;  /* 0x00006200705e7a24 */ /* 0x000fe400078e02ff */
[----:B------:R-:W-:Y:S01]  /*4d10*/  IMAD R94, R105, c[0x0][0x188], RZ ;  /* 0x00006200695e7a24 */ /* 0x000fe200078e02ff */
[----:B------:R0:W-:Y:S01]  /*4d20*/  STL [R1+0x124], R6 ;  /* 0x0001240601007387 */ /* 0x0001e20000100800 */
[----:B------:R-:W-:Y:S01]  /*4d30*/  IMAD R94, R98, c[0x0][0x188], RZ ;  /* 0x00006200625e7a24 */ /* 0x000fe200078e02ff */
[----:B------:R-:W-:Y:S01]  /*4d40*/  CS2R R104, SRZ ;  /* 0x0000000000687805 */ /* 0x000fe2000001ff00 */
[----:B------:R-:W-:Y:S01]  /*4d50*/  IMAD R94, R95, c[0x0][0x188], RZ ;  /* 0x000062005f5e7a24 */ /* 0x000fe200078e02ff */
[----:B------:R1:W-:Y:S01]  /*4d60*/  STL [R1+0x12c], R109 ;  /* 0x00012c6d01007387 */ /* 0x0003e20000100800 */
[----:B------:R-:W-:Y:S01]  /*4d70*/  IMAD R95, R4, c[0x0][0x184], RZ ;  /* 0x00006100045f7a24 */ /* 0x000fe200078e02ff */
[----:B------:R-:W-:Y:S01]  /*4d80*/  LOP3.LUT R4, R5, 0x800, R6, 0xf8, !PT ;  /* 0x0000080005047812 */ /* 0x000fe200078ef806 */
[----:B------:R-:W-:Y:S01]  /*4d90*/  IMAD R5, R124, c[0x0][0x188], RZ ;  /* 0x000062007c057a24 */ /* 0x000fe200078e02ff */
[----:B------:R-:W-:Y:S01]  /*4da0*/  CS2R R98, SRZ ;  /* 0x0000000000627805 */ /* 0x000fe2000001ff00 */
[----:B------:R-:W-:Y:S01]  /*4db0*/  IMAD R5, R121, c[0x0][0x188], RZ ;  /* 0x0000620079057a24 */ /* 0x000fe200078e02ff */
[----:B------:R-:W-:Y:S01]  /*4dc0*/  LEA R94, P0, R95, c[0x0][0x160], 0x1 ;  /* 0x000058005f5e7a11 */ /* 0x000fe200078008ff */
[----:B0-----:R-:W-:-:S02]  /*4dd0*/  IMAD.SHL.U32 R6, R126, 0x2, RZ ;  /* 0x000000027e067824 */ /* 0x001fc400078e00ff */
[----:B------:R-:W-:Y:S01]  /*4de0*/  IMAD R5, R118, c[0x0][0x188], RZ ;  /* 0x0000620076057a24 */ /* 0x000fe200078e02ff */
[----:B------:R-:W-:Y:S01]  /*4df0*/  LEA.HI.X.SX32 R95, R95, c[0x0][0x164], 0x1, P0 ;  /* 0x000059005f5f7a11 */ /* 0x000fe200000f0eff */
[----:B------:R-:W-:Y:S01]  /*4e00*/  IMAD R5, R103, c[0x0][0x188], RZ ;  /* 0x0000620067057a24 */ /* 0x000fe200078e02ff */
[----:B------:R-:W-:Y:S01]  /*4e10*/  LOP3.LUT R231, R6, 0x10, RZ, 0x3c, !PT ;  /* 0x0000001006e77812 */ /* 0x000fe200078e3cff */
[----:B------:R-:W-:Y:S01]  /*4e20*/  IMAD R5, R100, c[0x0][0x188], RZ ;  /* 0x0000620064057a24 */ /* 0x000fe200078e02ff */
[C---:B------:R-:W-:Y:S01]  /*4e30*/  LOP3.LUT R5, R6.reuse, 0x20, RZ, 0x3c, !PT ;  /* 0x0000002006057812 */ /* 0x040fe200078e3cff */
[----:B------:R-:W-:Y:S01]  /*4e40*/  IMAD R108, R127, c[0x0][0x188], RZ ;  /* 0x000062007f6c7a24 */ /* 0x000fe200078e02ff */
[C---:B------:R-:W-:Y:S01]  /*4e50*/  LOP3.LUT R5, R6.reuse, 0x50, RZ, 0x3c, !PT ;  /* 0x0000005006057812 */ /* 0x040fe200078e3cff */
[----:B------:R-:W-:Y:S01]  /*4e60*/  IMAD R7, R7, c[0x0][0x188], RZ ;  /* 0x0000620007077a24 */ /* 0x000fe200078e02ff */
[----:B------:R-:W-:Y:S01]  /*4e70*/  LOP3.LUT R7, R6, 0x30, RZ, 0x3c, !PT ;  /* 0x0000003006077812 */ /* 0x000fe200078e3cff */
[----:B-1----:R-:W-:Y:S01]  /*4e80*/  IMAD R109, R114, c[0x0][0x188], RZ ;  /* 0x00006200726d7a24 */ /* 0x002fe200078e02ff */
[----:B------:R-:W-:Y:S01]  /*4e90*/  LOP3.LUT R100, R6, 0x40, RZ, 0x3c, !PT ;  /* 0x0000004006647812 */ /* 0x000fe200078e3cff */
[----:B------:R-:W-:Y:S01]  /*4ea0*/  IMAD R108, R113, c[0x0][0x188], RZ ;  /* 0x00006200716c7a24 */ /* 0x000fe200078e02ff */
[----:B------:R-:W-:Y:S01]  /*4eb0*/  CS2R R114, SRZ ;  /* 0x0000000000727805 */ /* 0x000fe2000001ff00 */
[----:B------:R-:W-:Y:S01]  /*4ec0*/  CS2R R112, SRZ ;  /* 0x0000000000707805 */ /* 0x000fe2000001ff00 */
[----:B------:R-:W-:Y:S01]  /*4ed0*/  CS2R R108, SRZ ;  /* 0x00000000006c7805 */ /* 0x000fe2000001ff00 */
[----:B------:R-:W-:Y:S01]  /*4ee0*/  IMAD R120, R120, c[0x0][0x188], RZ ;  /* 0x0000620078787a24 */ /* 0x000fe200078e02ff */
[C---:B------:R-:W-:Y:S01]  /*4ef0*/  LOP3.LUT R7, R6.reuse, 0x60, RZ, 0x3c, !PT ;  /* 0x0000006006077812 */ /* 0x040fe200078e3cff */
[----:B------:R-:W-:Y:S01]  /*4f00*/  IMAD R119, R119, c[0x0][0x188], RZ ;  /* 0x0000620077777a24 */ /* 0x000fe200078e02ff */
[----:B------:R-:W-:Y:S01]  /*4f10*/  LOP3.LUT R252, R6, 0x70, RZ, 0x3c, !PT ;  /* 0x0000007006fc7812 */ /* 0x000fe200078e3cff */
[----:B------:R-:W-:Y:S01]  /*4f20*/  IMAD R117, R117, c[0x0][0x188], RZ ;  /* 0x0000620075757a24 */ /* 0x000fe200078e02ff */
[----:B------:R-:W-:Y:S01]  /*4f30*/  LOP3.LUT R5, R4, 0x40, RZ, 0x3c, !PT ;  /* 0x0000004004057812 */ /* 0x000fe200078e3cff */
[----:B------:R-:W-:-:S02]  /*4f40*/  IMAD R116, R116, c[0x0][0x188], RZ ;  /* 0x0000620074747a24 */ /* 0x000fc400078e02ff */
[----:B------:R-:W-:Y:S02]  /*4f50*/  IMAD R102, R102, c[0x0][0x188], RZ ;  /* 0x0000620066667a24 */ /* 0x000fe400078e02ff */
[----:B------:R-:W-:Y:S02]  /*4f60*/  IMAD R101, R101, c[0x0][0x188], RZ ;  /* 0x0000620065657a24 */ /* 0x000fe400078e02ff */
.L_x_3:
[C---:B------:R-:W-:Y:S01]  /*4f70*/  ISETP.GE.AND P0, PT, R0.reuse, UR9, PT ;  /* 0x0000000900007c0c */ /* 0x040fe2000bf06270 */
[C---:B------:R-:W-:Y:S01]  /*4f80*/  IMAD R100, R0.reuse, c[0x0][0x188], RZ ;  /* 0x0000620000647a24 */ /* 0x040fe200078e02ff */
[----:B------:R-:W-:Y:S01]  /*4f90*/  LOP3.LUT R102, R0, 0x8, RZ, 0xfc, !PT ;  /* 0x0000000800667812 */ /* 0x000fe200078efcff */
[----:B------:R-:W-:Y:S01]  /*4fa0*/  STL.64 [R1+0x150], R110 ;  /* 0x0001506e01007387 */ /* 0x000fe20000100a00 */
[----:B------:R-:W-:Y:S01]  /*4fb0*/  PRMT R120, RZ, 0x7610, R120 ;  /* 0x00007610ff787816 */ /* 0x000fe20000000078 */
[----:B------:R-:W-:Y:S01]  /*4fc0*/  IMAD.WIDE R100, R100, 0x2, R94 ;  /* 0x0000000264647825 */ /* 0x000fe200078e025e */
[----:B------:R-:W-:Y:S01]  /*4fd0*/  ISETP.GE.AND P1, PT, R102, UR9, PT ;  /* 0x0000000966007c0c */ /* 0x000fe2000bf26270 */
[----:B------:R-:W-:Y:S01]  /*4fe0*/  STL.64 [R1+0x148], R96 ;  /* 0x0001486001007387 */ /* 0x000fe20000100a00 */
[----:B------:R-:W-:-:S02]  /*4ff0*/  LOP3.LUT R102, R0, 0x4, RZ, 0xfc, !PT ;  /* 0x0000000400667812 */ /* 0x000fc400078efcff */
[C---:B------:R-:W-:Y:S01]  /*5000*/  LOP3.LUT R103, R0.reuse, 0x8, RZ, 0xfc, !PT ;  /* 0x0000000800677812 */ /* 0x040fe200078efcff */
[----:B------:R-:W-:Y:S01]  /*5010*/  STL.64 [R1+0x140], R98 ;  /* 0x0001406201007387 */ /* 0x000fe20000100a00 */
[----:B------:R-:W-:-:S03]  /*5020*/  LOP3.LUT R116, R0, 0x10, RZ, 0xfc, !PT ;  /* 0x0000001000747812 */ /* 0x000fc600078efcff */
[----:B------:R0:W2:Y:S01]  /*5030*/  @!P0 LDG.E.U16 R120, [R100.64] ;  /* 0x0000000a64788981 */ /* 0x0000a2000c1e1500 */
[----:B------:R-:W-:Y:S01]  /*5040*/  ISETP.GE.AND P0, PT, R102, UR9, PT ;  /* 0x0000000966007c0c */ /* 0x000fe2000bf06270 */
[----:B------:R-:W-:Y:S01]  /*5050*/  IMAD R103, R103, c[0x0][0x188], RZ ;  /* 0x0000620067677a24 */ /* 0x000fe200078e02ff */
[C---:B------:R-:W-:Y:S01]  /*5060*/  LOP3.LUT R102, R0.reuse, 0x18, RZ, 0xfc, !PT ;  /* 0x0000001800667812 */ /* 0x040fe200078efcff */
[----:B------:R1:W-:Y:S01]  /*5070*/  STL.64 [R1+0x138], R104 ;  /* 0x0001386801007387 */ /* 0x0003e20000100a00 */
[----:B------:R-:W-:Y:S02]  /*5080*/  LOP3.LUT R122, R0, 0xc, RZ, 0xfc, !PT ;  /* 0x0000000c007a7812 */ /* 0x000fe400078efcff */
[----:B------:R-:W-:Y:S01]  /*5090*/  PRMT R119, RZ, 0x7610, R119 ;  /* 0x00007610ff777816 */ /* 0x000fe20000000077 */
[----:B------:R3:W-:Y:S01]  /*50a0*/  STL.64 [R1+0x130], R106 ;  /* 0x0001306a01007387 */ /* 0x0007e20000100a00 */
[----:B------:R-:W-:Y:S01]  /*50b0*/  ISETP.GE.AND P3, PT, R102, UR9, PT ;  /* 0x0000000966007c0c */ /* 0x000fe2000bf66270 */
[----:B0-----:R-:W-:Y:S01]  /*50c0*/  IMAD.WIDE R100, R103, 0x2, R94 ;  /* 0x0000000267647825 */ /* 0x001fe200078e025e */
[----:B------:R-:W-:-:S02]  /*50d0*/  ISETP.GE.AND P2, PT, R116, UR9, PT ;  /* 0x0000000974007c0c */ /* 0x000fc4000bf46270 */
[----:B------:R-:W-:Y:S01]  /*50e0*/  LOP3.LUT R102, R0, 0x4, RZ, 0xfc, !PT ;  /* 0x0000000400667812 */ /* 0x000fe200078efcff */
[----:B------:R-:W-:Y:S01]  /*50f0*/  IMAD R122, R122, c[0x0][0x188], RZ ;  /* 0x000062007a7a7a24 */ /* 0x000fe200078e02ff */
[----:B------:R-:W-:Y:S01]  /*5100*/  LOP3.LUT R103, R0, 0xc, RZ, 0xfc, !PT ;  /* 0x0000000c00677812 */ /* 0x000fe200078efcff */
[----:B------:R-:W-:Y:S01]  /*5110*/  IMAD R116, R116, c[0x0][0x188], RZ ;  /* 0x0000620074747a24 */ /* 0x000fe200078e02ff */
[----:B------:R0:W4:Y:S01]  /*5120*/  @!P1 LDG.E.U16 R119, [R100.64] ;  /* 0x0000000a64779981 */ /* 0x000122000c1e1500 */
[----:B------:R-:W-:Y:S01]  /*5130*/  IMAD R102, R102, c[0x0][0x188], RZ ;  /* 0x0000620066667a24 */ /* 0x000fe200078e02ff */
[----:B------:R-:W-:Y:S01]  /*5140*/  ISETP.GE.AND P1, PT, R103, UR9, PT ;  /* 0x0000000967007c0c */ /* 0x000fe2000bf26270 */
[----:B------:R-:W-:Y:S01]  /*5150*/  IMAD.WIDE R116, R116, 0x2, R94 ;  /* 0x0000000274747825 */ /* 0x000fe200078e025e */
[----:B------:R-:W-:Y:S01]  /*5160*/  PRMT R118, RZ, 0x7610, R118 ;  /* 0x00007610ff767816 */ /* 0x000fe20000000076 */
[----:B-1----:R-:W5:Y:S01]  /*5170*/  LDL.64 R104, [R1+0x110] ;  /* 0x0001100001687983 */ /* 0x002f620000100a00 */
[----:B------:R-:W-:Y:S01]  /*5180*/  PRMT R227, RZ, 0x7610, R227 ;  /* 0x00007610ffe37816 */ /* 0x000fe200000000e3 */
[----:B------:R-:W-:Y:S01]  /*5190*/  IMAD.WIDE R102, R102, 0x2, R94 ;  /* 0x0000000266667825 */ /* 0x000fe200078e025e */
[----:B------:R-:W-:-:S02]  /*51a0*/  LOP3.LUT R97, R0, 0x20, RZ, 0xfc, !PT ;  /* 0x0000002000617812 */ /* 0x000fc400078efcff */
[----:B------:R-:W-:Y:S01]  /*51b0*/  PRMT R228, RZ, 0x7610, R228 ;  /* 0x00007610ffe47816 */ /* 0x000fe200000000e4 */
[----:B0-----:R-:W-:Y:S01]  /*51c0*/  IMAD.WIDE R100, R122, 0x2, R94 ;  /* 0x000000027a647825 */ /* 0x001fe200078e025e */
[C---:B------:R-:W-:Y:S01]  /*51d0*/  LOP3.LUT R122, R0.reuse, 0x18, RZ, 0xfc, !PT ;  /* 0x00000018007a7812 */ /* 0x040fe200078efcff */
[----:B------:R0:W2:Y:S01]  /*51e0*/  @!P2 LDG.E.U16 R118, [R116.64] ;  /* 0x0000000a7476a981 */ /* 0x0000a2000c1e1500 */
[----:B------:R-:W-:-:S03]  /*51f0*/  LOP3.LUT R96, R0, 0x14, RZ, 0xfc, !PT ;  /* 0x0000001400607812 */ /* 0x000fc600078efcff */
[----:B------:R-:W-:Y:S01]  /*5200*/  IMAD R122, R122, c[0x0][0x188], RZ ;  /* 0x000062007a7a7a24 */ /* 0x000fe200078e02ff */
[----:B------:R1:W2:Y:S01]  /*5210*/  @!P0 LDG.E.U16 R227, [R102.64] ;  /* 0x0000000a66e38981 */ /* 0x0002a2000c1e1500 */
[C---:B------:R-:W-:Y:S01]  /*5220*/  ISETP.GE.AND P2, PT, R97.reuse, UR9, PT ;  /* 0x0000000961007c0c */ /* 0x040fe2000bf46270 */
[----:B------:R-:W-:Y:S01]  /*5230*/  IMAD R97, R97, c[0x0][0x188], RZ ;  /* 0x0000620061617a24 */ /* 0x000fe200078e02ff */
[----:B------:R-:W-:Y:S01]  /*5240*/  LOP3.LUT R99, R0, 0x14, RZ, 0xfc, !PT ;  /* 0x0000001400637812 */ /* 0x000fe200078efcff */
[----:B------:R3:W2:Y:S01]  /*5250*/  @!P1 LDG.E.U16 R228, [R100.64] ;  /* 0x0000000a64e49981 */ /* 0x0006a2000c1e1500 */
[----:B0-----:R-:W-:Y:S02]  /*5260*/  PRMT R117, RZ, 0x7610, R117 ;  /* 0x00007610ff757816 */ /* 0x001fe40000000075 */
[----:B------:R-:W-:Y:S02]  /*5270*/  ISETP.GE.AND P0, PT, R96, UR9, PT ;  /* 0x0000000960007c0c */ /* 0x000fe4000bf06270 */
[----:B------:R-:W-:Y:S01]  /*5280*/  PRMT R226, RZ, 0x7610, R226 ;  /* 0x00007610ffe27816 */ /* 0x000fe200000000e2 */
[----:B-1----:R-:W-:Y:S01]  /*5290*/  IMAD.WIDE R102, R122, 0x2, R94 ;  /* 0x000000027a667825 */ /* 0x002fe200078e025e */
[----:B------:R-:W-:-:S02]  /*52a0*/  LOP3.LUT R98, R0, 0x1c, RZ, 0xfc, !PT ;  /* 0x0000001c00627812 */ /* 0x000fc400078efcff */
[----:B------:R-:W-:Y:S01]  /*52b0*/  PRMT R224, RZ, 0x7610, R224 ;  /* 0x00007610ffe07816 */ /* 0x000fe200000000e0 */
[----:B------:R-:W-:Y:S01]  /*52c0*/  IMAD R99, R99, c[0x0][0x188], RZ ;  /* 0x0000620063637a24 */ /* 0x000fe200078e02ff */
[----:B------:R-:W-:Y:S01]  /*52d0*/  LOP3.LUT R96, R0, 0x24, RZ, 0xfc, !PT ;  /* 0x0000002400607812 */ /* 0x000fe200078efcff */
[--C-:B------:R-:W-:Y:S01]  /*52e0*/  IMAD.WIDE R122, R97, 0x2, R94.reuse ;  /* 0x00000002617a7825 */ /* 0x100fe200078e025e */
[----:B------:R-:W-:Y:S01]  /*52f0*/  ISETP.GE.AND P1, PT, R98, UR9, PT ;  /* 0x0000000962007c0c */ /* 0x000fe2000bf26270 */
[----:B------:R0:W2:Y:S01]  /*5300*/  @!P3 LDG.E.U16 R117, [R102.64] ;  /* 0x0000000a6675b981 */ /* 0x0000a2000c1e1500 */
[----:B------:R-:W-:Y:S01]  /*5310*/  LOP3.LUT R97, R0, 0x24, RZ, 0xfc, !PT ;  /* 0x0000002400617812 */ /* 0x000fe200078efcff */
[----:B---3--:R-:W-:Y:S01]  /*5320*/  IMAD.WIDE R100, R99, 0x2, R94 ;  /* 0x0000000263647825 */ /* 0x008fe200078e025e */
[----:B------:R-:W-:Y:S01]  /*5330*/  ISETP.GE.AND P3, PT, R96, UR9, PT ;  /* 0x0000000960007c0c */ /* 0x000fe2000bf66270 */
[----:B------:R-:W1:Y:S01]  /*5340*/  S2R R111, SR_TID.X ;  /* 0x00000000006f7919 */ /* 0x000e620000002100 */
[----:B------:R-:W-:Y:S01]  /*5350*/  LOP3.LUT R96, R0, 0x28, RZ, 0xfc, !PT ;  /* 0x0000002800607812 */ /* 0x000fe200078efcff */
[----:B------:R-:W-:-:S02]  /*5360*/  IMAD R98, R98, c[0x0][0x188], RZ ;  /* 0x0000620062627a24 */ /* 0x000fc400078e02ff */
[----:B------:R-:W-:Y:S01]  /*5370*/  IMAD R97, R97, c[0x0][0x188], RZ ;  /* 0x0000620061617a24 */ /* 0x000fe200078e02ff */
[----:B------:R-:W-:Y:S01]  /*5380*/  ISETP.GE.AND P4, PT, R96, UR9, PT ;  /* 0x0000000960007c0c */ /* 0x000fe2000bf86270 */
[----:B0-----:R-:W-:Y:S01]  /*5390*/  IMAD.WIDE R102, R98, 0x2, R94 ;  /* 0x0000000262667825 */ /* 0x001fe200078e025e */
[----:B------:R0:W3:Y:S01]  /*53a0*/  @!P0 LDG.E.U16 R226, [R100.64] ;  /* 0x0000000a64e28981 */ /* 0x0000e2000c1e1500 */
[C---:B------:R-:W-:Y:S02]  /*53b0*/  LOP3.LUT R96, R0.reuse, 0x2c, RZ, 0xfc, !PT ;  /* 0x0000002c00607812 */ /* 0x040fe400078efcff */
[----:B------:R-:W-:Y:S01]  /*53c0*/  PRMT R116, RZ, 0x7610, R116 ;  /* 0x00007610ff747816 */ /* 0x000fe20000000074 */
[----:B------:R1:W2:Y:S01]  /*53d0*/  @!P1 LDG.E.U16 R224, [R102.64] ;  /* 0x0000000a66e09981 */ /* 0x0002a2000c1e1500 */
[----:B------:R-:W-:Y:S02]  /*53e0*/  LOP3.LUT R98, R0, 0x28, RZ, 0xfc, !PT ;  /* 0x0000002800627812 */ /* 0x000fe400078efcff */
[----:B------:R-:W-:Y:S01]  /*53f0*/  ISETP.GE.AND P0, PT, R96, UR9, PT ;  /* 0x0000000960007c0c */ /* 0x000fe2000bf06270 */
[----:B------:R-:W2:Y:S01]  /*5400*/  LDL.64 R106, [R1+0x20] ;  /* 0x00002000016a7983 */ /* 0x000ea20000100a00 */
[----:B0-----:R-:W-:Y:S01]  /*5410*/  IMAD.WIDE R100, R97, 0x2, R94 ;  /* 0x0000000261647825 */ /* 0x001fe200078e025e */
[----:B------:R-:W-:-:S02]  /*5420*/  LOP3.LUT R97, R0, 0x30, RZ, 0xfc, !PT ;  /* 0x0000003000617812 */ /* 0x000fc400078efcff */
[----:B------:R0:W2:Y:S01]  /*5430*/  @!P2 LDG.E.U16 R116, [R122.64] ;  /* 0x0000000a7a74a981 */ /* 0x0000a2000c1e1500 */
[C---:B------:R-:W-:Y:S02]  /*5440*/  LOP3.LUT R96, R0.reuse, 0x34, RZ, 0xfc, !PT ;  /* 0x0000003400607812 */ /* 0x040fe400078efcff */
[----:B------:R-:W-:Y:S02]  /*5450*/  ISETP.GE.AND P1, PT, R97, UR9, PT ;  /* 0x0000000961007c0c */ /* 0x000fe4000bf26270 */
[----:B------:R-:W-:Y:S01]  /*5460*/  LOP3.LUT R97, R0, 0x2c, RZ, 0xfc, !PT ;  /* 0x0000002c00617812 */ /* 0x000fe200078efcff */
[----:B------:R-:W-:Y:S01]  /*5470*/  IMAD R98, R98, c[0x0][0x188], RZ ;  /* 0x0000620062627a24 */ /* 0x000fe200078e02ff */
[----:B------:R-:W-:Y:S02]  /*5480*/  PRMT R222, RZ, 0x7610, R222 ;  /* 0x00007610ffde7816 */ /* 0x000fe400000000de */
[----:B------:R-:W-:Y:S02]  /*5490*/  ISETP.GE.AND P2, PT, R96, UR9, PT ;  /* 0x0000000960007c0c */ /* 0x000fe4000bf46270 */
[----:B------:R-:W-:Y:S01]  /*54a0*/  LOP3.LUT R96, R0, 0x30, RZ, 0xfc, !PT ;  /* 0x0000003000607812 */ /* 0x000fe200078efcff */
[----:B------:R-:W-:Y:S01]  /*54b0*/  IMAD R97, R97, c[0x0][0x188], RZ ;  /* 0x0000620061617a24 */ /* 0x000fe200078e02ff */
[----:B-1----:R-:W-:Y:S01]  /*54c0*/  PRMT R103, RZ, 0x7610, R103 ;  /* 0x00007610ff677816 */ /* 0x002fe20000000067 */
[----:B0-----:R-:W-:Y:S01]  /*54d0*/  IMAD.WIDE R122, R98, 0x2, R94 ;  /* 0x00000002627a7825 */ /* 0x001fe200078e025e */
[----:B------:R0:W2:Y:S01]  /*54e0*/  @!P3 LDG.E.U16 R222, [R100.64] ;  /* 0x0000000a64deb981 */ /* 0x0000a2000c1e1500 */
[----:B------:R-:W-:-:S02]  /*54f0*/  PRMT R220, RZ, 0x7610, R220 ;  /* 0x00007610ffdc7816 */ /* 0x000fc400000000dc */
[----:B------:R-:W-:Y:S01]  /*5500*/  IMAD R96, R96, c[0x0][0x188], RZ ;  /* 0x0000620060607a24 */ /* 0x000fe200078e02ff */
[----:B------:R1:W2:Y:S01]  /*5510*/  @!P4 LDG.E.U16 R103, [R122.64] ;  /* 0x0000000a7a67c981 */ /* 0x0002a2000c1e1500 */
[----:B0-----:R-:W-:Y:S01]  /*5520*/  IMAD.WIDE R100, R97, 0x2, R94 ;  /* 0x0000000261647825 */ /* 0x001fe200078e025e */
[----:B------:R-:W-:-:S03]  /*5530*/  LOP3.LUT R97, R0, 0x34, RZ, 0xfc, !PT ;  /* 0x0000003400617812 */ /* 0x000fc600078efcff */
[----:B-1----:R-:W-:Y:S01]  /*5540*/  IMAD.WIDE R122, R96, 0x2, R94 ;  /* 0x00000002607a7825 */ /* 0x002fe200078e025e */
[C---:B------:R-:W-:Y:S01]  /*5550*/  LOP3.LUT R96, R0.reuse, 0x38, RZ, 0xfc, !PT ;  /* 0x0000003800607812 */ /* 0x040fe200078efcff */
[----:B------:R0:W2:Y:S01]  /*5560*/  @!P0 LDG.E.U16 R220, [R100.64] ;  /* 0x0000000a64dc8981 */ /* 0x0000a2000c1e1500 */
[----:B------:R-:W-:Y:S01]  /*5570*/  LOP3.LUT R98, R0, 0x38, RZ, 0xfc, !PT ;  /* 0x0000003800627812 */ /* 0x000fe200078efcff */
[----:B------:R-:W-:Y:S01]  /*5580*/  IMAD R97, R97, c[0x0][0x188], RZ ;  /* 0x0000620061617a24 */ /* 0x000fe200078e02ff */
[----:B------:R-:W-:Y:S02]  /*5590*/  ISETP.GE.AND P0, PT, R96, UR9, PT ;  /* 0x0000000960007c0c */ /* 0x000fe4000bf06270 */
[----:B------:R-:W-:Y:S02]  /*55a0*/  PRMT R218, RZ, 0x7610, R218 ;  /* 0x00007610ffda7816 */ /* 0x000fe400000000da */
[----:B------:R-:W-:Y:S01]  /*55b0*/  PRMT R102, RZ, 0x7610, R102 ;  /* 0x00007610ff667816 */ /* 0x000fe20000000066 */
[----:B------:R-:W-:-:S02]  /*55c0*/  IMAD R98, R98, c[0x0][0x188], RZ ;  /* 0x0000620062627a24 */ /* 0x000fc400078e02ff */
[----:B0-----:R-:W-:Y:S01]  /*55d0*/  IMAD.WIDE R100, R97, 0x2, R94 ;  /* 0x0000000261647825 */ /* 0x001fe200078e025e */
[----:B------:R-:W-:Y:S02]  /*55e0*/  LEA.HI R96, R111, 0x3c, RZ, 0x1c ;  /* 0x0000003c6f607811 */ /* 0x000fe400078fe0ff */
[----:B------:R-:W-:Y:S01]  /*55f0*/  PRMT R138, RZ, 0x7610, R138 ;  /* 0x00007610ff8a7816 */ /* 0x000fe2000000008a */
[----:B------:R0:W2:Y:S01]  /*5600*/  @!P1 LDG.E.U16 R102, [R122.64] ;  /* 0x0000000a7a669981 */ /* 0x0000a2000c1e1500 */
[----:B------:R-:W-:-:S03]  /*5610*/  ISETP.GE.AND P1, PT, R96, UR9, PT ;  /* 0x0000000960007c0c */ /* 0x000fc6000bf26270 */
[----:B------:R1:W2:Y:S01]  /*5620*/  @!P2 LDG.E.U16 R218, [R100.64] ;  /* 0x0000000a64daa981 */ /* 0x0002a2000c1e1500 */
[----:B------:R-:W-:Y:S01]  /*5630*/  IMAD R96, R96, c[0x0][0x188], RZ ;  /* 0x0000620060607a24 */ /* 0x000fe200078e02ff */
[----:B------:R-:W-:Y:S01]  /*5640*/  LOP3.LUT R97, R0, 0x40, RZ, 0xfc, !PT ;  /* 0x0000004000617812 */ /* 0x000fe200078efcff */
[----:B-1----:R-:W-:Y:S01]  /*5650*/  IMAD.WIDE R100, R98, 0x2, R94 ;  /* 0x0000000262647825 */ /* 0x002fe200078e025e */
[----:B------:R-:W-:-:S04]  /*5660*/  PRMT R139, RZ, 0x7610, R139 ;  /* 0x00007610ff8b7816 */ /* 0x000fc8000000008b */
[----:B------:R1:W2:Y:S01]  /*5670*/  @!P0 LDG.E.U16 R138, [R100.64] ;  /* 0x0000000a648a8981 */ /* 0x0002a2000c1e1500 */
[----:B------:R-:W-:Y:S01]  /*5680*/  ISETP.GE.AND P0, PT, R97, UR9, PT ;  /* 0x0000000961007c0c */ /* 0x000fe2000bf06270 */
[----:B-1----:R-:W-:Y:S01]  /*5690*/  IMAD.WIDE R100, R96, 0x2, R94 ;  /* 0x0000000260647825 */ /* 0x002fe200078e025e */
[----:B------:R-:W-:-:S04]  /*56a0*/  LOP3.LUT R96, R0, 0x40, RZ, 0xfc, !PT ;  /* 0x0000004000607812 */ /* 0x000fc800078efcff */
[----:B------:R1:W3:Y:S01]  /*56b0*/  @!P1 LDG.E.U16 R139, [R100.64] ;  /* 0x0000000a648b9981 */ /* 0x0002e2000c1e1500 */
[----:B------:R-:W-:Y:S01]  /*56c0*/  IMAD R96, R96, c[0x0][0x188], RZ ;  /* 0x0000620060607a24 */ /* 0x000fe200078e02ff */
[----:B------:R-:W-:Y:S02]  /*56d0*/  LOP3.LUT R97, R0, 0x48, RZ, 0xfc, !PT ;  /* 0x0000004800617812 */ /* 0x000fe400078efcff */
[----:B------:R-:W-:Y:S01]  /*56e0*/  PRMT R229, RZ, 0x7610, R229 ;  /* 0x00007610ffe57816 */ /* 0x000fe200000000e5 */
[----:B-1----:R-:W-:Y:S01]  /*56f0*/  IMAD.WIDE R100, R96, 0x2, R94 ;  /* 0x0000000260647825 */ /* 0x002fe200078e025e */
[----:B------:R-:W-:Y:S02]  /*5700*/  LOP3.LUT R96, R0, 0x48, RZ, 0xfc, !PT ;  /* 0x0000004800607812 */ /* 0x000fe400078efcff */
[----:B------:R-:W-:Y:S02]  /*5710*/  ISETP.GE.AND P1, PT, R97, UR9, PT ;  /* 0x0000000961007c0c */ /* 0x000fe4000bf26270 */
[----:B------:R1:W3:Y:S01]  /*5720*/  @!P0 LDG.E.U16 R229, [R100.64] ;  /* 0x0000000a64e58981 */ /* 0x0002e2000c1e1500 */
[----:B------:R-:W-:Y:S01]  /*5730*/  IMAD R96, R96, c[0x0][0x188], RZ ;  /* 0x0000620060607a24 */ /* 0x000fe200078e02ff */
[----:B------:R-:W-:-:S02]  /*5740*/  LOP3.LUT R97, R0, 0x44, RZ, 0xfc, !PT ;  /* 0x0000004400617812 */ /* 0x000fc400078efcff */
[----:B------:R-:W-:Y:S01]  /*5750*/  PRMT R7, RZ, 0x7610, R7 ;  /* 0x00007610ff077816 */ /* 0x000fe20000000007 */
[----:B-1----:R-:W-:Y:S01]  /*5760*/  IMAD.WIDE R100, R96, 0x2, R94 ;  /* 0x0000000260647825 */ /* 0x002fe200078e025e */
[----:B------:R-:W-:Y:S02]  /*5770*/  LOP3.LUT R96, R0, 0x44, RZ, 0xfc, !PT ;  /* 0x0000004400607812 */ /* 0x000fe400078efcff */
[----:B------:R-:W-:-:S03]  /*5780*/  ISETP.GE.AND P0, PT, R97, UR9, PT ;  /* 0x0000000961007c0c */ /* 0x000fc6000bf06270 */
        /* <DEDUP_REMOVED lines=52> */
[----:B------:R-:W-:Y:S02]  /*5ad0*/  PRMT R223, RZ, 0x7610, R223 ;  /* 0x00007610ffdf7816 */ /* 0x000fe400000000df */
[----:B------:R-:W-:Y:S01]  /*5ae0*/  ISETP.GE.AND P2, PT, R97, UR9, PT ;  /* 0x0000000961007c0c */ /* 0x000fe2000bf46270 */
[----:B-1----:R-:W-:Y:S01]  /*5af0*/  IMAD.WIDE R100, R96, 0x2, R94 ;  /* 0x0000000260647825 */ /* 0x002fe200078e025e */
[C---:B------:R-:W-:Y:S02]  /*5b00*/  LOP3.LUT R96, R0.reuse, 0x78, RZ, 0xfc, !PT ;  /* 0x0000007800607812 */ /* 0x040fe400078efcff */
[----:B------:R-:W-:Y:S02]  /*5b10*/  LOP3.LUT R97, R0, 0x5c, RZ, 0xfc, !PT ;  /* 0x0000005c00617812 */ /* 0x000fe400078efcff */
[----:B------:R1:W3:Y:S01]  /*5b20*/  @!P1 LDG.E.U16 R223, [R100.64] ;  /* 0x0000000a64df9981 */ /* 0x0002e2000c1e1500 */
[----:B------:R-:W-:Y:S01]  /*5b30*/  IMAD R96, R96, c[0x0][0x188], RZ ;  /* 0x0000620060607a24 */ /* 0x000fe200078e02ff */
[----:B------:R-:W-:-:S02]  /*5b40*/  ISETP.GE.AND P0, PT, R97, UR9, PT ;  /* 0x0000000961007c0c */ /* 0x000fc4000bf06270 */
[----:B------:R-:W-:Y:S01]  /*5b50*/  PRMT R225, RZ, 0x7610, R225 ;  /* 0x00007610ffe17816 */ /* 0x000fe200000000e1 */
[----:B------:R-:W-:Y:S02]  /*5b60*/  IMAD R97, R97, c[0x0][0x188], RZ ;  /* 0x0000620061617a24 */ /* 0x000fe400078e02ff */
[----:B-1----:R-:W-:Y:S01]  /*5b70*/  IMAD.WIDE R100, R96, 0x2, R94 ;  /* 0x0000000260647825 */ /* 0x002fe200078e025e */
[----:B------:R-:W-:Y:S02]  /*5b80*/  LOP3.LUT R96, R0, 0x64, RZ, 0xfc, !PT ;  /* 0x0000006400607812 */ /* 0x000fe400078efcff */
[----:B------:R-:W-:Y:S02]  /*5b90*/  PRMT R132, RZ, 0x7610, R132 ;  /* 0x00007610ff847816 */ /* 0x000fe40000000084 */
[----:B------:R1:W3:Y:S01]  /*5ba0*/  @!P2 LDG.E.U16 R225, [R100.64] ;  /* 0x0000000a64e1a981 */ /* 0x0002e2000c1e1500 */
[----:B------:R-:W-:Y:S02]  /*5bb0*/  ISETP.GE.AND P1, PT, R96, UR9, PT ;  /* 0x0000000960007c0c */ /* 0x000fe4000bf26270 */
[----:B------:R-:W-:Y:S01]  /*5bc0*/  LOP3.LUT R96, R0, 0x6c, RZ, 0xfc, !PT ;  /* 0x0000006c00607812 */ /* 0x000fe200078efcff */
[----:B-1----:R-:W-:-:S05]  /*5bd0*/  IMAD.WIDE R100, R97, 0x2, R94 ;  /* 0x0000000261647825 */ /* 0x002fca00078e025e */
[----:B------:R1:W3:Y:S01]  /*5be0*/  @!P0 LDG.E.U16 R132, [R100.64] ;  /* 0x0000000a64848981 */ /* 0x0002e2000c1e1500 */
[----:B------:R-:W-:-:S03]  /*5bf0*/  ISETP.GE.AND P0, PT, R96, UR9, PT ;  /* 0x0000000960007c0c */ /* 0x000fc6000bf06270 */
[----:B------:R-:W3:Y:S01]  /*5c00*/  LDL.64 R96, [R1+0x118] ;  /* 0x0001180001607983 */ /* 0x000ee20000100a00 */
[C---:B------:R-:W-:Y:S02]  /*5c10*/  LOP3.LUT R98, R0.reuse, 0x64, RZ, 0xfc, !PT ;  /* 0x0000006400627812 */ /* 0x040fe400078efcff */
[----:B------:R-:W-:-:S03]  /*5c20*/  LOP3.LUT R99, R0, 0x6c, RZ, 0xfc, !PT ;  /* 0x0000006c00637812 */ /* 0x000fc600078efcff */
[----:B------:R-:W-:Y:S01]  /*5c30*/  IMAD R98, R98, c[0x0][0x188], RZ ;  /* 0x0000620062627a24 */ /* 0x000fe200078e02ff */
[----:B------:R-:W-:Y:S01]  /*5c40*/  PRMT R131, RZ, 0x7610, R131 ;  /* 0x00007610ff837816 */ /* 0x000fe20000000083 */
[----:B------:R-:W-:Y:S02]  /*5c50*/  IMAD R99, R99, c[0x0][0x188], RZ ;  /* 0x0000620063637a24 */ /* 0x000fe400078e02ff */
[----:B-1----:R-:W-:Y:S01]  /*5c60*/  IMAD.WIDE R100, R98, 0x2, R94 ;  /* 0x0000000262647825 */ /* 0x002fe200078e025e */
[----:B------:R-:W-:Y:S02]  /*5c70*/  LOP3.LUT R98, R0, 0x74, RZ, 0xfc, !PT ;  /* 0x0000007400627812 */ /* 0x000fe400078efcff */
[----:B------:R-:W-:Y:S02]  /*5c80*/  PRMT R130, RZ, 0x7610, R130 ;  /* 0x00007610ff827816 */ /* 0x000fe40000000082 */
[----:B------:R1:W3:Y:S01]  /*5c90*/  @!P1 LDG.E.U16 R131, [R100.64] ;  /* 0x0000000a64839981 */ /* 0x0002e2000c1e1500 */
[----:B------:R-:W-:-:S02]  /*5ca0*/  ISETP.GE.AND P1, PT, R98, UR9, PT ;  /* 0x0000000962007c0c */ /* 0x000fc4000bf26270 */
[----:B------:R-:W-:Y:S01]  /*5cb0*/  LEA.HI R98, R111, 0x7c, RZ, 0x1c ;  /* 0x0000007c6f627811 */ /* 0x000fe200078fe0ff */
[----:B-1----:R-:W-:Y:S01]  /*5cc0*/  IMAD.WIDE R100, R99, 0x2, R94 ;  /* 0x0000000263647825 */ /* 0x002fe200078e025e */
[----:B------:R-:W-:Y:S02]  /*5cd0*/  LOP3.LUT R99, R0, 0x74, RZ, 0xfc, !PT ;  /* 0x0000007400637812 */ /* 0x000fe400078efcff */
[----:B------:R-:W-:Y:S02]  /*5ce0*/  PRMT R129, RZ, 0x7610, R129 ;  /* 0x00007610ff817816 */ /* 0x000fe40000000081 */
[----:B------:R1:W3:Y:S01]  /*5cf0*/  @!P0 LDG.E.U16 R130, [R100.64] ;  /* 0x0000000a64828981 */ /* 0x0002e2000c1e1500 */
[----:B------:R-:W-:Y:S01]  /*5d00*/  IMAD R99, R99, c[0x0][0x188], RZ ;  /* 0x0000620063637a24 */ /* 0x000fe200078e02ff */
[----:B------:R-:W-:Y:S02]  /*5d10*/  ISETP.GE.AND P0, PT, R98, UR9, PT ;  /* 0x0000000962007c0c */ /* 0x000fe4000bf06270 */
[----:B------:R-:W-:Y:S01]  /*5d20*/  PRMT R128, RZ, 0x7610, R128 ;  /* 0x00007610ff807816 */ /* 0x000fe20000000080 */
[----:B-1----:R-:W-:-:S04]  /*5d30*/  IMAD.WIDE R100, R99, 0x2, R94 ;  /* 0x0000000263647825 */ /* 0x002fc800078e025e */
[----:B------:R-:W-:Y:S01]  /*5d40*/  IMAD R99, R98, c[0x0][0x188], RZ ;  /* 0x0000620062637a24 */ /* 0x000fe200078e02ff */
[----:B------:R1:W3:Y:S03]  /*5d50*/  @!P1 LDG.E.U16 R129, [R100.64] ;  /* 0x0000000a64819981 */ /* 0x0002e6000c1e1500 */
[----:B-1----:R-:W-:-:S05]  /*5d60*/  IMAD.WIDE R100, R99, 0x2, R94 ;  /* 0x0000000263647825 */ /* 0x002fca00078e025e */
[----:B------:R5:W3:Y:S01]  /*5d70*/  @!P0 LDG.E.U16 R128, [R100.64] ;  /* 0x0000000a64808981 */ /* 0x000ae2000c1e1500 */
[----:B------:R-:W-:-:S03]  /*5d80*/  LOP3.LUT R98, R111, 0x3f, RZ, 0xc0, !PT ;  /* 0x0000003f6f627812 */ /* 0x000fc600078ec0ff */
[----:B------:R-:W-:Y:S01]  /*5d90*/  BAR.SYNC.DEFER_BLOCKING 0x0 ;  /* 0x0000000000007b1d */ /* 0x000fe20000010000 */
[----:B-----5:R-:W-:-:S05]  /*5da0*/  IADD3 R100, P1, R104, UR4, RZ ;  /* 0x0000000468647c10 */ /* 0x020fca000ff3e0ff */
[----:B------:R-:W5:Y:S01]  /*5db0*/  LDL.64 R110, [R1+0x60] ;  /* 0x00006000016e7983 */ /* 0x000f620000100a00 */
[----:B------:R-:W-:-:S03]  /*5dc0*/  IADD3.X R101, R105, UR5, RZ, P1, !PT ;  /* 0x0000000569657c10 */ /* 0x000fc60008ffe4ff */
[----:B------:R-:W5:Y:S01]  /*5dd0*/  LDL.64 R104, [R1+0x28] ;  /* 0x0000280001687983 */ /* 0x000f620000100a00 */
[C---:B------:R-:W-:Y:S02]  /*5de0*/  ISETP.GE.AND P0, PT, R98.reuse, UR9, PT ;  /* 0x0000000962007c0c */ /* 0x040fe4000bf06270 */
[----:B------:R-:W-:-:S04]  /*5df0*/  LOP3.LUT R98, R98, 0x40, RZ, 0xfc, !PT ;  /* 0x0000004062627812 */ /* 0x000fc800078efcff */
[----:B------:R-:W-:Y:S02]  /*5e00*/  ISETP.GE.AND P1, PT, R98, UR9, PT ;  /* 0x0000000962007c0c */ /* 0x000fe4000bf26270 */
[----:B------:R-:W5:Y:S01]  /*5e10*/  LDL.64 R98, [R1+0xa0] ;  /* 0x0000a00001627983 */ /* 0x000f620000100a00 */
[----:B------:R-:W-:Y:S02]  /*5e20*/  PRMT R124, RZ, 0x7610, R124 ;  /* 0x00007610ff7c7816 */ /* 0x000fe4000000007c */
[----:B0-----:R-:W-:-:S04]  /*5e30*/  PRMT R123, RZ, 0x7610, R123 ;  /* 0x00007610ff7b7816 */ /* 0x001fc8000000007b */
[----:B------:R3:W5:Y:S01]  /*5e40*/  @!P0 LDG.E.U16 R124, [R100.64] ;  /* 0x0000000a647c8981 */ /* 0x000762000c1e1500 */
[----:B------:R-:W-:Y:S02]  /*5e50*/  PRMT R127, RZ, 0x7610, R127 ;  /* 0x00007610ff7f7816 */ /* 0x000fe4000000007f */
[----:B------:R-:W-:Y:S02]  /*5e60*/  PRMT R126, RZ, 0x7610, R126 ;  /* 0x00007610ff7e7816 */ /* 0x000fe4000000007e */
[----:B------:R-:W-:Y:S02]  /*5e70*/  PRMT R125, RZ, 0x7610, R125 ;  /* 0x00007610ff7d7816 */ /* 0x000fe4000000007d */
[----:B------:R-:W-:Y:S02]  /*5e80*/  PRMT R122, RZ, 0x7610, R122 ;  /* 0x00007610ff7a7816 */ /* 0x000fe4000000007a */
[----:B------:R-:W-:Y:S01]  /*5e90*/  PRMT R121, RZ, 0x7610, R121 ;  /* 0x00007610ff797816 */ /* 0x000fe20000000079 */
[----:B--2---:R0:W-:Y:S02]  /*5ea0*/  STS.U16 [R6+0x4000], R120 ;  /* 0x0040007806007388 */ /* 0x0041e40000000400 */
[----:B0-----:R-:W-:-:S02]  /*5eb0*/  PRMT R120, RZ, 0x7610, R120 ;  /* 0x00007610ff787816 */ /* 0x001fc40000000078 */
[----:B----4-:R0:W-:Y:S02]  /*5ec0*/  STS.U16 [R6+0x4100], R119 ;  /* 0x0041007706007388 */ /* 0x0101e40000000400 */
[----:B0-----:R-:W-:Y:S02]  /*5ed0*/  PRMT R119, RZ, 0x7610, R119 ;  /* 0x00007610ff777816 */ /* 0x001fe40000000077 */
[----:B------:R0:W-:Y:S02]  /*5ee0*/  STS.U16 [R6+0x4200], R118 ;  /* 0x0042007606007388 */ /* 0x0001e40000000400 */
[----:B0-----:R-:W-:Y:S02]  /*5ef0*/  PRMT R118, RZ, 0x7610, R118 ;  /* 0x00007610ff767816 */ /* 0x001fe40000000076 */
[----:B------:R0:W-:Y:S02]  /*5f00*/  STS.U16 [R6+0x4300], R117 ;  /* 0x0043007506007388 */ /* 0x0001e40000000400 */
[----:B0-----:R-:W-:-:S02]  /*5f10*/  PRMT R117, RZ, 0x7610, R117 ;  /* 0x00007610ff757816 */ /* 0x001fc40000000075 */
[----:B------:R0:W-:Y:S02]  /*5f20*/  STS.U16 [R6+0x4400], R116 ;  /* 0x0044007406007388 */ /* 0x0001e40000000400 */
[----:B0-----:R-:W-:Y:S02]  /*5f30*/  PRMT R116, RZ, 0x7610, R116 ;  /* 0x00007610ff747816 */ /* 0x001fe40000000074 */
[----:B------:R0:W-:Y:S02]  /*5f40*/  STS.U16 [R6+0x4500], R103 ;  /* 0x0045006706007388 */ /* 0x0001e40000000400 */
[----:B0-----:R-:W-:Y:S02]  /*5f50*/  PRMT R103, RZ, 0x7610, R103 ;  /* 0x00007610ff677816 */ /* 0x001fe40000000067 */
[----:B------:R0:W-:Y:S01]  /*5f60*/  STS.U16 [R6+0x4600], R102 ;  /* 0x0046006606007388 */ /* 0x0001e20000000400 */
[----:B---3--:R-:W-:-:S04]  /*5f70*/  IADD3 R100, P2, R96, UR4, RZ ;  /* 0x0000000460647c10 */ /* 0x008fc8000ff5e0ff */
[----:B------:R-:W-:Y:S02]  /*5f80*/  IADD3.X R101, R97, UR5, RZ, P2, !PT ;  /* 0x0000000561657c10 */ /* 0x000fe400097fe4ff */
[----:B------:R-:W2:Y:S04]  /*5f90*/  LDL.64 R96, [R1+0xa8] ;  /* 0x0000a80001607983 */ /* 0x000ea80000100a00 */
[----:B------:R1:W3:Y:S02]  /*5fa0*/  @!P1 LDG.E.U16 R123, [R100.64] ;  /* 0x0000000a647b9981 */ /* 0x0002e4000c1e1500 */
[----:B-1----:R-:W-:-:S04]  /*5fb0*/  IADD3 R100, P2, R92, UR4, RZ ;  /* 0x000000045c647c10 */ /* 0x002fc8000ff5e0ff */
[----:B------:R-:W-:-:S05]  /*5fc0*/  IADD3.X R101, R93, UR5, RZ, P2, !PT ;  /* 0x000000055d657c10 */ /* 0x000fca00097fe4ff */
[----:B------:R1:W4:Y:S02]  /*5fd0*/  @!P0 LDG.E.U16 R127, [R100.64] ;  /* 0x0000000a647f8981 */ /* 0x000324000c1e1500 */
[----:B-1----:R-:W-:-:S04]  /*5fe0*/  IADD3 R100, P2, R48, UR4, RZ ;  /* 0x0000000430647c10 */ /* 0x002fc8000ff5e0ff */
[----:B------:R-:W-:-:S05]  /*5ff0*/  IADD3.X R101, R49, UR5, RZ, P2, !PT ;  /* 0x0000000531657c10 */ /* 0x000fca00097fe4ff */
[----:B------:R1:W3:Y:S02]  /*6000*/  @!P1 LDG.E.U16 R126, [R100.64] ;  /* 0x0000000a647e9981 */ /* 0x0002e4000c1e1500 */
        /* <DEDUP_REMOVED lines=26> */
[----:B------:R1:W3:Y:S01]  /*61b0*/  @!P0 LDG.E.U16 R103, [R100.64] ;  /* 0x0000000a64678981 */ /* 0x0002e2000c1e1500 */
[----:B0-----:R-:W-:Y:S02]  /*61c0*/  PRMT R102, RZ, 0x7610, R102 ;  /* 0x00007610ff667816 */ /* 0x001fe40000000066 */
[----:B-1----:R-:W-:-:S04]  /*61d0*/  IADD3 R100, P2, R216, UR4, RZ ;  /* 0x00000004d8647c10 */ /* 0x002fc8000ff5e0ff */
[----:B------:R-:W-:Y:S01]  /*61e0*/  IADD3.X R101, R217, UR5, RZ, P2, !PT ;  /* 0x00000005d9657c10 */ /* 0x000fe200097fe4ff */
[----:B------:R0:W-:Y:S04]  /*61f0*/  STS.U16 [R6+0x4700], R138 ;  /* 0x0047008a06007388 */ /* 0x0001e80000000400 */
[----:B------:R1:W3:Y:S01]  /*6200*/  @!P1 LDG.E.U16 R102, [R100.64] ;  /* 0x0000000a64669981 */ /* 0x0002e2000c1e1500 */
[----:B0-----:R-:W-:Y:S02]  /*6210*/  PRMT R138, RZ, 0x7610, R138 ;  /* 0x00007610ff8a7816 */ /* 0x001fe4000000008a */
[----:B-1----:R-:W-:-:S04]  /*6220*/  IADD3 R100, P2, R106, UR4, RZ ;  /* 0x000000046a647c10 */ /* 0x002fc8000ff5e0ff */
[----:B------:R-:W-:Y:S02]  /*6230*/  IADD3.X R101, R107, UR5, RZ, P2, !PT ;  /* 0x000000056b657c10 */ /* 0x000fe400097fe4ff */
[----:B------:R-:W3:Y:S04]  /*6240*/  LDL.64 R106, [R1+0x30] ;  /* 0x00003000016a7983 */ /* 0x000ee80000100a00 */
[----:B------:R5:W3:Y:S01]  /*6250*/  @!P0 LDG.E.U16 R138, [R100.64] ;  /* 0x0000000a648a8981 */ /* 0x000ae2000c1e1500 */
[----:B------:R-:W-:Y:S02]  /*6260*/  PRMT R230, RZ, 0x7610, R230 ;  /* 0x00007610ffe67816 */ /* 0x000fe400000000e6 */
[----:B-----5:R-:W-:-:S04]  /*6270*/  IADD3 R100, P2, R104, UR4, RZ ;  /* 0x0000000468647c10 */ /* 0x020fc8000ff5e0ff */
[----:B------:R-:W-:Y:S02]  /*6280*/  IADD3.X R101, R105, UR5, RZ, P2, !PT ;  /* 0x0000000569657c10 */ /* 0x000fe400097fe4ff */
[----:B------:R-:W5:Y:S04]  /*6290*/  LDL.64 R104, [R1+0x38] ;  /* 0x0000380001687983 */ /* 0x000f680000100a00 */
[----:B------:R0:W4:Y:S02]  /*62a0*/  @!P1 LDG.E.U16 R230, [R100.64] ;  /* 0x0000000a64e69981 */ /* 0x000124000c1e1500 */
[----:B0-----:R-:W-:-:S04]  /*62b0*/  IADD3 R100, P2, R98, UR4, RZ ;  /* 0x0000000462647c10 */ /* 0x001fc8000ff5e0ff */
[----:B------:R-:W-:Y:S02]  /*62c0*/  IADD3.X R101, R99, UR5, RZ, P2, !PT ;  /* 0x0000000563657c10 */ /* 0x000fe400097fe4ff */
[----:B------:R-:W4:Y:S04]  /*62d0*/  LDL.64 R98, [R1+0xb0] ;  /* 0x0000b00001627983 */ /* 0x000f280000100a00 */
[----:B------:R0:W-:Y:S02]  /*62e0*/  STS.U16 [R6+0x4900], R7 ;  /* 0x0049000706007388 */ /* 0x0001e40000000400 */
[----:B0-----:R-:W-:Y:S02]  /*62f0*/  PRMT R7, RZ, 0x7610, R7 ;  /* 0x00007610ff077816 */ /* 0x001fe40000000007 */
[----:B------:R0:W-:Y:S04]  /*6300*/  STS.U16 [R6+0x4a00], R134 ;  /* 0x004a008606007388 */ /* 0x0001e80000000400 */
[----:B------:R2:W4:Y:S01]  /*6310*/  @!P0 LDG.E.U16 R7, [R100.64] ;  /* 0x0000000a64078981 */ /* 0x000522000c1e1500 */
[----:B0-----:R-:W-:-:S02]  /*6320*/  PRMT R134, RZ, 0x7610, R134 ;  /* 0x00007610ff867816 */ /* 0x001fc40000000086 */
[----:B--2---:R-:W-:-:S04]  /*6330*/  IADD3 R100, P2, R96, UR4, RZ ;  /* 0x0000000460647c10 */ /* 0x004fc8000ff5e0ff */
[----:B------:R-:W-:Y:S02]  /*6340*/  IADD3.X R101, R97, UR5, RZ, P2, !PT ;  /* 0x0000000561657c10 */ /* 0x000fe400097fe4ff */
[----:B------:R-:W2:Y:S04]  /*6350*/  LDL.64 R96, [R1+0xb8] ;  /* 0x0000b80001607983 */ /* 0x000ea80000100a00 */
[----:B------:R0:W2:Y:S04]  /*6360*/  @!P1 LDG.E.U16 R134, [R100.64] ;  /* 0x0000000a64869981 */ /* 0x0000a8000c1e1500 */
[----:B------:R1:W-:Y:S01]  /*6370*/  STS.U16 [R6+0x4b00], R137 ;  /* 0x004b008906007388 */ /* 0x0003e20000000400 */
[----:B0-----:R-:W-:-:S02]  /*6380*/  IADD3 R100, P2, R90, UR4, RZ ;  /* 0x000000045a647c10 */ /* 0x001fc4000ff5e0ff */
[----:B-1----:R-:W-:Y:S02]  /*6390*/  PRMT R137, RZ, 0x7610, R137 ;  /* 0x00007610ff897816 */ /* 0x002fe40000000089 */
[----:B------:R-:W-:Y:S01]  /*63a0*/  IADD3.X R101, R91, UR5, RZ, P2, !PT ;  /* 0x000000055b657c10 */ /* 0x000fe200097fe4ff */
[----:B------:R0:W-:Y:S04]  /*63b0*/  STS.U16 [R6+0x4c00], R219 ;  /* 0x004c00db06007388 */ /* 0x0001e80000000400 */
[----:B------:R1:W2:Y:S01]  /*63c0*/  @!P0 LDG.E.U16 R137, [R100.64] ;  /* 0x0000000a64898981 */ /* 0x0002a2000c1e1500 */
[----:B0-----:R-:W-:Y:S02]  /*63d0*/  PRMT R219, RZ, 0x7610, R219 ;  /* 0x00007610ffdb7816 */ /* 0x001fe400000000db */
[----:B-1----:R-:W-:-:S04]  /*63e0*/  IADD3 R100, P2, R46, UR4, RZ ;  /* 0x000000042e647c10 */ /* 0x002fc8000ff5e0ff */
        /* <DEDUP_REMOVED lines=16> */
[----:B------:R-:W-:Y:S04]  /*64f0*/  STS.U16 [R6+0x4800], R229 ;  /* 0x004800e506007388 */ /* 0x000fe80000000400 */
[----:B------:R0:W2:Y:S04]  /*6500*/  @!P0 LDG.E.U16 R225, [R100.64] ;  /* 0x0000000a64e18981 */ /* 0x0000a8000c1e1500 */
[----:B------:R1:W-:Y:S01]  /*6510*/  STS.U16 [R231+0x4080], R227 ;  /* 0x004080e3e7007388 */ /* 0x0003e20000000400 */
[----:B0-----:R-:W-:-:S02]  /*6520*/  IADD3 R100, P2, R14, UR4, RZ ;  /* 0x000000040e647c10 */ /* 0x001fc4000ff5e0ff */
[----:B-1----:R-:W-:Y:S02]  /*6530*/  PRMT R227, RZ, 0x7610, R227 ;  /* 0x00007610ffe37816 */ /* 0x002fe400000000e3 */
[----:B------:R-:W-:-:S05]  /*6540*/  IADD3.X R101, R15, UR5, RZ, P2, !PT ;  /* 0x000000050f657c10 */ /* 0x000fca00097fe4ff */
[----:B------:R0:W2:Y:S01]  /*6550*/  @!P1 LDG.E.U16 R227, [R100.64] ;  /* 0x0000000a64e39981 */ /* 0x0000a2000c1e1500 */
[----:B------:R-:W-:Y:S02]  /*6560*/  PRMT R229, RZ, 0x7610, R229 ;  /* 0x00007610ffe57816 */ /* 0x000fe400000000e5 */
[----:B0-----:R-:W-:-:S04]  /*6570*/  IADD3 R100, P2, R154, UR4, RZ ;  /* 0x000000049a647c10 */ /* 0x001fc8000ff5e0ff */
        /* <DEDUP_REMOVED lines=29> */
[----:B---3--:R-:W-:-:S04]  /*6750*/  IADD3 R100, P2, R106, UR4, RZ ;  /* 0x000000046a647c10 */ /* 0x008fc8000ff5e0ff */
[----:B------:R-:W-:Y:S02]  /*6760*/  IADD3.X R101, R107, UR5, RZ, P2, !PT ;  /* 0x000000056b657c10 */ /* 0x000fe400097fe4ff */
[----:B------:R-:W3:Y:S04]  /*6770*/  LDL.64 R106, [R1+0x40] ;  /* 0x00004000016a7983 */ /* 0x000ee80000100a00 */
[----:B------:R5:W3:Y:S04]  /*6780*/  @!P0 LDG.E.U16 R218, [R100.64] ;  /* 0x0000000a64da8981 */ /* 0x000ae8000c1e1500 */
[----:B------:R0:W-:Y:S01]  /*6790*/  STS.U16 [R231+0x4880], R136 ;  /* 0x00488088e7007388 */ /* 0x0001e20000000400 */
[----:B-----5:R-:W-:-:S02]  /*67a0*/  IADD3 R100, P2, R104, UR4, RZ ;  /* 0x0000000468647c10 */ /* 0x020fc4000ff5e0ff */
[----:B0-----:R-:W-:Y:S02]  /*67b0*/  PRMT R136, RZ, 0x7610, R136 ;  /* 0x00007610ff887816 */ /* 0x001fe40000000088 */
[----:B------:R-:W-:Y:S02]  /*67c0*/  IADD3.X R101, R105, UR5, RZ, P2, !PT ;  /* 0x0000000569657c10 */ /* 0x000fe400097fe4ff */
[----:B------:R-:W5:Y:S04]  /*67d0*/  LDL.64 R104, [R1+0x48] ;  /* 0x0000480001687983 */ /* 0x000f680000100a00 */
[----:B------:R4:W5:Y:S02]  /*67e0*/  @!P1 LDG.E.U16 R136, [R100.64] ;  /* 0x0000000a64889981 */ /* 0x000964000c1e1500 */
[----:B----4-:R-:W-:-:S04]  /*67f0*/  IADD3 R100, P2, R98, UR4, RZ ;  /* 0x0000000462647c10 */ /* 0x010fc8000ff5e0ff */
        /* <DEDUP_REMOVED lines=37> */
[----:B------:R1:W-:Y:S01]  /*6a50*/  STS.U16 [R6], R127 ;  /* 0x0000007f06007388 */ /* 0x0003e20000000400 */
        /* <DEDUP_REMOVED lines=59> */
[----:B0-----:R-:W-:-:S03]  /*6e10*/  IADD3 R100, P2, R86, UR4, RZ ;  /* 0x0000000456647c10 */ /* 0x001fc6000ff5e0ff */
[----:B------:R0:W-:Y:S01]  /*6e20*/  STS.U16 [R6+0x3000], R138 ;  /* 0x0030008a06007388 */ /* 0x0001e20000000400 */
[----:B-1----:R-:W-:Y:S02]  /*6e30*/  PRMT R102, RZ, 0x7610, R102 ;  /* 0x00007610ff667816 */ /* 0x002fe40000000066 */
[----:B------:R-:W-:Y:S02]  /*6e40*/  IADD3.X R101, R87, UR5, RZ, P2, !PT ;  /* 0x0000000557657c10 */ /* 0x000fe400097fe4ff */
[----:B0-----:R-:W-:-:S03]  /*6e50*/  IADD3 R138, P2, R42, UR4, RZ ;  /* 0x000000042a8a7c10 */ /* 0x001fc6000ff5e0ff */
[----:B------:R0:W2:Y:S01]  /*6e60*/  @!P0 LDG.E.U16 R102, [R100.64] ;  /* 0x0000000a64668981 */ /* 0x0000a2000c1e1500 */
[----:B------:R-:W-:Y:S02]  /*6e70*/  IADD3.X R139, R43, UR5, RZ, P2, !PT ;  /* 0x000000052b8b7c10 */ /* 0x000fe400097fe4ff */
[----:B0-----:R-:W-:Y:S02]  /*6e80*/  PRMT R101, RZ, 0x7610, R101 ;  /* 0x00007610ff657816 */ /* 0x001fe40000000065 */
[----:B------:R-:W-:-:S04]  /*6e90*/  PRMT R100, RZ, 0x7610, R100 ;  /* 0x00007610ff647816 */ /* 0x000fc80000000064 */
[----:B------:R0:W2:Y:S02]  /*6ea0*/  @!P1 LDG.E.U16 R101, [R138.64] ;  /* 0x0000000a8a659981 */ /* 0x0000a4000c1e1500 */
        /* <DEDUP_REMOVED lines=60> */
[----:B------:R4:W3:Y:S02]  /*7270*/  @!P1 LDG.E.U16 R226, [R138.64] ;  /* 0x0000000a8ae29981 */ /* 0x0008e4000c1e1500 */
        /* <DEDUP_REMOVED lines=29> */
[----:B------:R-:W-:Y:S02]  /*7450*/  IADD3.X R139, R25, UR5, RZ, P2, !PT ;  /* 0x00000005198b7c10 */ /* 0x000fe400097fe4ff */
[----:B------:R-:W-:-:S03]  /*7460*/  LOP3.LUT R96, R6, 0x20, RZ, 0x3c, !PT ;  /* 0x0000002006607812 */ /* 0x000fc600078e3cff */
[----:B------:R0:W2:Y:S01]  /*7470*/  @!P1 LDG.E.U16 R135, [R138.64] ;  /* 0x0000000a8a879981 */ /* 0x0000a2000c1e1500 */
[----:B------:R-:W-:-:S03]  /*7480*/  PRMT R230, RZ, 0x7610, R230 ;  /* 0x00007610ffe67816 */ /* 0x000fc600000000e6 */
[----:B------:R-:W-:Y:S01]  /*7490*/  STS.U16 [R231+0x3980], R133 ;  /* 0x00398085e7007388 */ /* 0x000fe20000000400 */
[----:B0-----:R-:W-:-:S03]  /*74a0*/  IADD3 R138, P2, R52, UR4, RZ ;  /* 0x00000004348a7c10 */ /* 0x001fc6000ff5e0ff */
[----:B------:R0:W-:Y:S01]  /*74b0*/  STS.U16 [R96+0x200], R132 ;  /* 0x0002008460007388 */ /* 0x0001e20000000400 */
[----:B------:R-:W-:-:S05]  /*74c0*/  IADD3.X R139, R53, UR5, RZ, P2, !PT ;  /* 0x00000005358b7c10 */ /* 0x000fca00097fe4ff */
[----:B------:R1:W2:Y:S01]  /*74d0*/  @!P0 LDG.E.U16 R230, [R138.64] ;  /* 0x0000000a8ae68981 */ /* 0x0002a2000c1e1500 */
[----:B0-----:R-:W-:-:S04]  /*74e0*/  IADD3 R132, P2, R8, UR4, RZ ;  /* 0x0000000408847c10 */ /* 0x001fc8000ff5e0ff */
[----:B------:R-:W-:Y:S02]  /*74f0*/  IADD3.X R133, R9, UR5, RZ, P2, !PT ;  /* 0x0000000509857c10 */ /* 0x000fe400097fe4ff */
[----:B-1----:R-:W-:Y:S02]  /*7500*/  PRMT R138, RZ, 0x7610, R138 ;  /* 0x00007610ff8a7816 */ /* 0x002fe4000000008a */
[----:B------:R-:W-:-:S04]  /*7510*/  PRMT R139, RZ, 0x7610, R139 ;  /* 0x00007610ff8b7816 */ /* 0x000fc8000000008b */
[----:B------:R0:W2:Y:S04]  /*7520*/  @!P1 LDG.E.U16 R138, [R132.64] ;  /* 0x0000000a848a9981 */ /* 0x0000a8000c1e1500 */
        /* <DEDUP_REMOVED lines=27> */
[----:B-1----:R-:W-:Y:S01]  /*76e0*/  PRMT R128, RZ, 0x7610, R128 ;  /* 0x00007610ff807816 */ /* 0x002fe20000000080 */
[----:B------:R0:W-:Y:S05]  /*76f0*/  STS.U16 [R96+0x1a80], R125 ;  /* 0x001a807d60007388 */ /* 0x0001ea0000000400 */
[----:B------:R1:W2:Y:S01]  /*7700*/  @!P1 LDG.E.U16 R128, [R126.64] ;  /* 0x0000000a7e809981 */ /* 0x0002a2000c1e1500 */
[----:B0-----:R-:W-:Y:S02]  /*7710*/  PRMT R125, RZ, 0x7610, R125 ;  /* 0x00007610ff7d7816 */ /* 0x001fe4000000007d */
[----:B-1----:R-:W-:-:S04]  /*7720*/  IADD3 R126, P2, R110, UR4, RZ ;  /* 0x000000046e7e7c10 */ /* 0x002fc8000ff5e0ff */
[----:B------:R-:W-:Y:S02]  /*7730*/  IADD3.X R127, R111, UR5, RZ, P2, !PT ;  /* 0x000000056f7f7c10 */ /* 0x000fe400097fe4ff */
[----:B------:R-:W2:Y:S04]  /*7740*/  LDL.64 R110, [R1+0x70] ;  /* 0x00007000016e7983 */ /* 0x000ea80000100a00 */
[----:B------:R3:W2:Y:S04]  /*7750*/  @!P0 LDG.E.U16 R125, [R126.64] ;  /* 0x0000000a7e7d8981 */ /* 0x0006a8000c1e1500 */
[----:B------:R0:W-:Y:S01]  /*7760*/  STS.U16 [R96+0x2200], R122 ;  /* 0x0022007a60007388 */ /* 0x0001e20000000400 */
[----:B---3--:R-:W-:-:S02]  /*7770*/  IADD3 R126, P2, R106, UR4, RZ ;  /* 0x000000046a7e7c10 */ /* 0x008fc4000ff5e0ff */
[----:B0-----:R-:W-:Y:S02]  /*7780*/  PRMT R122, RZ, 0x7610, R122 ;  /* 0x00007610ff7a7816 */ /* 0x001fe4000000007a */
[----:B------:R-:W-:Y:S02]  /*7790*/  IADD3.X R127, R107, UR5, RZ, P2, !PT ;  /* 0x000000056b7f7c10 */ /* 0x000fe400097fe4ff */
[----:B------:R-:W3:Y:S04]  /*77a0*/  LDL.64 R106, [R1+0x78] ;  /* 0x00007800016a7983 */ /* 0x000ee80000100a00 */
[----:B------:R5:W3:Y:S02]  /*77b0*/  @!P1 LDG.E.U16 R122, [R126.64] ;  /* 0x0000000a7e7a9981 */ /* 0x000ae4000c1e1500 */
[----:B-----5:R-:W-:-:S04]  /*77c0*/  IADD3 R126, P2, R104, UR4, RZ ;  /* 0x00000004687e7c10 */ /* 0x020fc8000ff5e0ff */
[----:B------:R-:W-:Y:S02]  /*77d0*/  IADD3.X R127, R105, UR5, RZ, P2, !PT ;  /* 0x00000005697f7c10 */ /* 0x000fe400097fe4ff */
[----:B------:R-:W5:Y:S04]  /*77e0*/  LDL.64 R104, [R1+0xf0] ;  /* 0x0000f00001687983 */ /* 0x000f680000100a00 */
[----:B------:R-:W-:Y:S04]  /*77f0*/  STS.U16 [R96+0x2280], R121 ;  /* 0x0022807960007388 */ /* 0x000fe80000000400 */
[----:B------:R4:W-:Y:S02]  /*7800*/  STS.U16 [R96+0x2a00], R120 ;  /* 0x002a007860007388 */ /* 0x0009e40000000400 */
[----:B----4-:R-:W-:-:S04]  /*7810*/  IADD3 R120, P2, R98, UR4, RZ ;  /* 0x0000000462787c10 */ /* 0x010fc8000ff5e0ff */
[----:B------:R-:W-:Y:S02]  /*7820*/  IADD3.X R121, R99, UR5, RZ, P2, !PT ;  /* 0x0000000563797c10 */ /* 0x000fe400097fe4ff */
[----:B------:R-:W4:Y:S01]  /*7830*/  LDL.64 R98, [R1+0xf8] ;  /* 0x0000f80001627983 */ /* 0x000f220000100a00 */
[----:B------:R-:W-:-:S06]  /*7840*/  PRMT R129, RZ, 0x7610, R129 ;  /* 0x00007610ff817816 */ /* 0x000fcc0000000081 */
[----:B------:R0:W4:Y:S02]  /*7850*/  @!P0 LDG.E.U16 R129, [R126.64] ;  /* 0x0000000a7e818981 */ /* 0x000124000c1e1500 */
[----:B0-----:R-:W-:Y:S02]  /*7860*/  PRMT R126, RZ, 0x7610, R126 ;  /* 0x00007610ff7e7816 */ /* 0x001fe4000000007e */
[----:B------:R-:W-:-:S04]  /*7870*/  PRMT R127, RZ, 0x7610, R127 ;  /* 0x00007610ff7f7816 */ /* 0x000fc8000000007f */
[----:B------:R0:W4:Y:S04]  /*7880*/  @!P1 LDG.E.U16 R126, [R120.64] ;  /* 0x0000000a787e9981 */ /* 0x000128000c1e1500 */
[----:B------:R-:W-:Y:S01]  /*7890*/  STS.U16 [R96+0x2a80], R119 ;  /* 0x002a807760007388 */ /* 0x000fe20000000400 */
[----:B0-----:R-:W-:-:S03]  /*78a0*/  IADD3 R120, P2, R82, UR4, RZ ;  /* 0x0000000452787c10 */ /* 0x001fc6000ff5e0ff */
[----:B------:R0:W-:Y:S01]  /*78b0*/  STS.U16 [R96+0x3200], R118 ;  /* 0x0032007660007388 */ /* 0x0001e20000000400 */
[----:B------:R-:W-:-:S05]  /*78c0*/  IADD3.X R121, R83, UR5, RZ, P2, !PT ;  /* 0x0000000553797c10 */ /* 0x000fca00097fe4ff */
[----:B------:R1:W4:Y:S01]  /*78d0*/  @!P0 LDG.E.U16 R127, [R120.64] ;  /* 0x0000000a787f8981 */ /* 0x000322000c1e1500 */
[----:B0-----:R-:W-:-:S04]  /*78e0*/  IADD3 R118, P2, R38, UR4, RZ ;  /* 0x0000000426767c10 */ /* 0x001fc8000ff5e0ff */
[----:B------:R-:W-:Y:S02]  /*78f0*/  IADD3.X R119, R39, UR5, RZ, P2, !PT ;  /* 0x0000000527777c10 */ /* 0x000fe400097fe4ff */
[----:B-1----:R-:W-:Y:S02]  /*7900*/  PRMT R120, RZ, 0x7610, R120 ;  /* 0x00007610ff787816 */ /* 0x002fe40000000078 */
        /* <DEDUP_REMOVED lines=9> */
[----:B-1----:R-:W-:Y:S01]  /*79a0*/  PRMT R118, RZ, 0x7610, R118 ;  /* 0x00007610ff767816 */ /* 0x002fe20000000076 */
[----:B------:R0:W-:Y:S01]  /*79b0*/  STS.U16 [R96+0x3a80], R103 ;  /* 0x003a806760007388 */ /* 0x0001e20000000400 */
[----:B------:R-:W-:-:S04]  /*79c0*/  PRMT R119, RZ, 0x7610, R119 ;  /* 0x00007610ff777816 */ /* 0x000fc80000000077 */
[----:B------:R1:W4:Y:S01]  /*79d0*/  @!P1 LDG.E.U16 R118, [R116.64] ;  /* 0x0000000a74769981 */ /* 0x000322000c1e1500 */
[----:B0-----:R-:W-:Y:S02]  /*79e0*/  LOP3.LUT R96, R6, 0x30, RZ, 0x3c, !PT ;  /* 0x0000003006607812 */ /* 0x001fe400078e3cff */
[----:B-1----:R-:W-:-:S03]  /*79f0*/  IADD3 R116, P2, R50, UR4, RZ ;  /* 0x0000000432747c10 */ /* 0x002fc6000ff5e0ff */
        /* <DEDUP_REMOVED lines=16> */
[----:B------:R0:W-:Y:S05]  /*7b00*/  STS.U16 [R96+0xb80], R7 ;  /* 0x000b800760007388 */ /* 0x0001ea0000000400 */
[----:B------:R1:W4:Y:S01]  /*7b10*/  @!P1 LDG.E.U16 R102, [R100.64] ;  /* 0x0000000a64669981 */ /* 0x000322000c1e1500 */
[----:B0-----:R-:W-:Y:S02]  /*7b20*/  PRMT R7, RZ, 0x7610, R7 ;  /* 0x00007610ff077816 */ /* 0x001fe40000000007 */
[----:B-1----:R-:W-:-:S04]  /*7b30*/  IADD3 R100, P2, R202, UR4, RZ ;  /* 0x00000004ca647c10 */ /* 0x002fc8000ff5e0ff */
[----:B------:R-:W-:-:S05]  /*7b40*/  IADD3.X R101, R203, UR5, RZ, P2, !PT ;  /* 0x00000005cb657c10 */ /* 0x000fca00097fe4ff */
[----:B------:R0:W4:Y:S01]  /*7b50*/  @!P0 LDG.E.U16 R7, [R100.64] ;  /* 0x0000000a64078981 */ /* 0x000122000c1e1500 */
[----:B------:R-:W-:Y:S02]  /*7b60*/  PRMT R103, RZ, 0x7610, R103 ;  /* 0x00007610ff677816 */ /* 0x000fe40000000067 */
[----:B0-----:R-:W-:-:S04]  /*7b70*/  IADD3 R100, P2, R204, UR4, RZ ;  /* 0x00000004cc647c10 */ /* 0x001fc8000ff5e0ff */
[----:B------:R-:W-:Y:S01]  /*7b80*/  IADD3.X R101, R205, UR5, RZ, P2, !PT ;  /* 0x00000005cd657c10 */ /* 0x000fe200097fe4ff */
[----:B------:R0:W-:Y:S04]  /*7b90*/  STS.U16 [R96+0x1300], R134 ;  /* 0x0013008660007388 */ /* 0x0001e80000000400 */
[----:B------:R1:W4:Y:S01]  /*7ba0*/  @!P1 LDG.E.U16 R103, [R100.64] ;  /* 0x0000000a64679981 */ /* 0x000322000c1e1500 */
[----:B0-----:R-:W-:Y:S02]  /*7bb0*/  PRMT R134, RZ, 0x7610, R134 ;  /* 0x00007610ff867816 */ /* 0x001fe40000000086 */
[----:B-1----:R-:W-:-:S04]  /*7bc0*/  IADD3 R100, P2, R248, UR4, RZ ;  /* 0x00000004f8647c10 */ /* 0x002fc8000ff5e0ff */
        /* <DEDUP_REMOVED lines=9> */
[----:B--2---:R-:W-:-:S04]  /*7c60*/  IADD3 R100, P2, R110, UR4, RZ ;  /* 0x000000046e647c10 */ /* 0x004fc8000ff5e0ff */
[----:B------:R-:W-:Y:S01]  /*7c70*/  IADD3.X R101, R111, UR5, RZ, P2, !PT ;  /* 0x000000056f657c10 */ /* 0x000fe200097fe4ff */
[----:B------:R0:W-:Y:S04]  /*7c80*/  STS.U16 [R96+0x1b80], R221 ;  /* 0x001b80dd60007388 */ /* 0x0001e80000000400 */
[----:B------:R3:W2:Y:S04]  /*7c90*/  @!P0 LDG.E.U16 R219, [R100.64] ;  /* 0x0000000a64db8981 */ /* 0x0006a8000c1e1500 */
[----:B------:R-:W2:Y:S01]  /*7ca0*/  LDL.64 R110, [R1+0x80] ;  /* 0x00008000016e7983 */ /* 0x000ea20000100a00 */
[----:B0-----:R-:W-:-:S02]  /*7cb0*/  PRMT R221, RZ, 0x7610, R221 ;  /* 0x00007610ffdd7816 */ /* 0x001fc400000000dd */
[----:B---3--:R-:W-:-:S04]  /*7cc0*/  IADD3 R100, P2, R106, UR4, RZ ;  /* 0x000000046a647c10 */ /* 0x008fc8000ff5e0ff */
[----:B------:R-:W-:Y:S01]  /*7cd0*/  IADD3.X R101, R107, UR5, RZ, P2, !PT ;  /* 0x000000056b657c10 */ /* 0x000fe200097fe4ff */
[----:B------:R0:W-:Y:S04]  /*7ce0*/  STS.U16 [R96+0x2300], R223 ;  /* 0x002300df60007388 */ /* 0x0001e80000000400 */
[----:B------:R5:W3:Y:S04]  /*7cf0*/  @!P1 LDG.E.U16 R221, [R100.64] ;  /* 0x0000000a64dd9981 */ /* 0x000ae8000c1e1500 */
[----:B------:R-:W2:Y:S01]  /*7d00*/  LDL.64 R106, [R1+0x88] ;  /* 0x00008800016a7983 */ /* 0x000ea20000100a00 */
[----:B0-----:R-:W-:-:S02]  /*7d10*/  PRMT R223, RZ, 0x7610, R223 ;  /* 0x00007610ffdf7816 */ /* 0x001fc400000000df */
[----:B-----5:R-:W-:-:S04]  /*7d20*/  IADD3 R100, P2, R104, UR4, RZ ;  /* 0x0000000468647c10 */ /* 0x020fc8000ff5e0ff */
[----:B------:R-:W-:Y:S02]  /*7d30*/  IADD3.X R101, R105, UR5, RZ, P2, !PT ;  /* 0x0000000569657c10 */ /* 0x000fe400097fe4ff */
[----:B------:R-:W5:Y:S04]  /*7d40*/  LDL.64 R104, [R1] ;  /* 0x0000000001687983 */ /* 0x000f680000100a00 */
[----:B------:R4:W2:Y:S02]  /*7d50*/  @!P0 LDG.E.U16 R223, [R100.64] ;  /* 0x0000000a64df8981 */ /* 0x0008a4000c1e1500 */
[----:B----4-:R-:W-:-:S04]  /*7d60*/  IADD3 R100, P2, R98, UR4, RZ ;  /* 0x0000000462647c10 */ /* 0x010fc8000ff5e0ff */
[----:B------:R-:W-:Y:S02]  /*7d70*/  IADD3.X R101, R99, UR5, RZ, P2, !PT ;  /* 0x0000000563657c10 */ /* 0x000fe400097fe4ff */
[----:B------:R-:W4:Y:S04]  /*7d80*/  LDL.64 R98, [R1+0x8] ;  /* 0x0000080001627983 */ /* 0x000f280000100a00 */
[----:B------:R0:W-:Y:S02]  /*7d90*/  STS.U16 [R96+0x2380], R225 ;  /* 0x002380e160007388 */ /* 0x0001e40000000400 */
[----:B0-----:R-:W-:Y:S02]  /*7da0*/  PRMT R225, RZ, 0x7610, R225 ;  /* 0x00007610ffe17816 */ /* 0x001fe400000000e1 */
[----:B------:R0:W-:Y:S04]  /*7db0*/  STS.U16 [R96+0x2b00], R227 ;  /* 0x002b00e360007388 */ /* 0x0001e80000000400 */
[----:B------:R1:W2:Y:S01]  /*7dc0*/  @!P1 LDG.E.U16 R225, [R100.64] ;  /* 0x0000000a64e19981 */ /* 0x0002a2000c1e1500 */
[----:B0-----:R-:W-:-:S02]  /*7dd0*/  PRMT R227, RZ, 0x7610, R227 ;  /* 0x00007610ffe37816 */ /* 0x001fc400000000e3 */
[----:B-1----:R-:W-:-:S04]  /*7de0*/  IADD3 R100, P2, R80, UR4, RZ ;  /* 0x0000000450647c10 */ /* 0x002fc8000ff5e0ff */
[----:B------:R-:W-:Y:S01]  /*7df0*/  IADD3.X R101, R81, UR5, RZ, P2, !PT ;  /* 0x0000000551657c10 */ /* 0x000fe200097fe4ff */
[----:B------:R-:W-:Y:S04]  /*7e00*/  STS.U16 [R96+0x2b80], R229 ;  /* 0x002b80e560007388 */ /* 0x000fe80000000400 */
[----:B------:R0:W3:Y:S04]  /*7e10*/  @!P0 LDG.E.U16 R227, [R100.64] ;  /* 0x0000000a64e38981 */ /* 0x0000e8000c1e1500 */
[----:B------:R1:W-:Y:S01]  /*7e20*/  STS.U16 [R96+0x3300], R228 ;  /* 0x003300e460007388 */ /* 0x0003e20000000400 */
[----:B0-----:R-:W-:-:S02]  /*7e30*/  IADD3 R100, P2, R36, UR4, RZ ;  /* 0x0000000424647c10 */ /* 0x001fc4000ff5e0ff */
[----:B-1----:R-:W-:Y:S02]  /*7e40*/  PRMT R228, RZ, 0x7610, R228 ;  /* 0x00007610ffe47816 */ /* 0x002fe400000000e4 */
[----:B------:R-:W-:Y:S01]  /*7e50*/  IADD3.X R101, R37, UR5, RZ, P2, !PT ;  /* 0x0000000525657c10 */ /* 0x000fe200097fe4ff */
[----:B------:R0:W-:Y:S04]  /*7e60*/  STS.U16 [R96+0x3380], R226 ;  /* 0x003380e260007388 */ /* 0x0001e80000000400 */
        /* <DEDUP_REMOVED lines=14> */
[----:B------:R-:W-:-:S03]  /*7f50*/  LOP3.LUT R96, R6, 0x40, RZ, 0x3c, !PT ;  /* 0x0000004006607812 */ /* 0x000fc600078e3cff */
[----:B------:R0:W3:Y:S04]  /*7f60*/  @!P0 LDG.E.U16 R222, [R100.64] ;  /* 0x0000000a64de8981 */ /* 0x0000e8000c1e1500 */
[----:B------:R1:W-:Y:S01]  /*7f70*/  STS.U16 [R96+0x400], R220 ;  /* 0x000400dc60007388 */ /* 0x0003e20000000400 */
[----:B0-----:R-:W-:Y:S02]  /*7f80*/  IADD3 R100, P2, R144, UR4, RZ ;  /* 0x0000000490647c10 */ /* 0x001fe4000ff5e0ff */
[----:B-1----:R-:W-:Y:S02]  /*7f90*/  PRMT R220, RZ, 0x7610, R220 ;  /* 0x00007610ffdc7816 */ /* 0x002fe400000000dc */
[----:B------:R-:W-:Y:S01]  /*7fa0*/  IADD3.X R101, R145, UR5, RZ, P2, !PT ;  /* 0x0000000591657c10 */ /* 0x000fe200097fe4ff */
[----:B------:R0:W-:Y:S04]  /*7fb0*/  STS.U16 [R96+0x480], R218 ;  /* 0x000480da60007388 */ /* 0x0001e80000000400 */
[----:B------:R1:W3:Y:S01]  /*7fc0*/  @!P1 LDG.E.U16 R220, [R100.64] ;  /* 0x0000000a64dc9981 */ /* 0x0002e2000c1e1500 */
[----:B0-----:R-:W-:-:S02]  /*7fd0*/  PRMT R218, RZ, 0x7610, R218 ;  /* 0x00007610ffda7816 */ /* 0x001fc400000000da */
        /* <DEDUP_REMOVED lines=11> */
[----:B------:R-:W-:-:S05]  /*8090*/  IADD3.X R101, R207, UR5, RZ, P2, !PT ;  /* 0x00000005cf657c10 */ /* 0x000fca00097fe4ff */
[----:B------:R0:W3:Y:S01]  /*80a0*/  @!P0 LDG.E.U16 R135, [R100.64] ;  /* 0x0000000a64878981 */ /* 0x0000e2000c1e1500 */
[----:B------:R-:W-:Y:S02]  /*80b0*/  PRMT R229, RZ, 0x7610, R229 ;  /* 0x00007610ffe57816 */ /* 0x000fe400000000e5 */
[----:B0-----:R-:W-:-:S04]  /*80c0*/  IADD3 R100, P2, R208, UR4, RZ ;  /* 0x00000004d0647c10 */ /* 0x001fc8000ff5e0ff */
[----:B------:R-:W-:Y:S01]  /*80d0*/  IADD3.X R101, R209, UR5, RZ, P2, !PT ;  /* 0x00000005d1657c10 */ /* 0x000fe200097fe4ff */
[----:B------:R-:W-:Y:S04]  /*80e0*/  STS.U16 [R96+0x1400], R230 ;  /* 0x001400e660007388 */ /* 0x000fe80000000400 */
[----:B------:R5:W3:Y:S04]  /*80f0*/  @!P1 LDG.E.U16 R229, [R100.64] ;  /* 0x0000000a64e59981 */ /* 0x000ae8000c1e1500 */
[----:B------:R0:W-:Y:S02]  /*8100*/  STS.U16 [R96+0x1480], R138 ;  /* 0x0014808a60007388 */ /* 0x0001e40000000400 */
[----:B0-----:R-:W-:-:S02]  /*8110*/  PRMT R138, RZ, 0x7610, R138 ;  /* 0x00007610ff8a7816 */ /* 0x001fc4000000008a */
[----:B-----5:R-:W-:-:S04]  /*8120*/  IADD3 R100, P2, R104, UR4, RZ ;  /* 0x0000000468647c10 */ /* 0x020fc8000ff5e0ff */
        /* <DEDUP_REMOVED lines=9> */
[----:B------:R2:W3:Y:S01]  /*81c0*/  @!P1 LDG.E.U16 R139, [R100.64] ;  /* 0x0000000a648b9981 */ /* 0x0004e2000c1e1500 */
[----:B0-----:R-:W-:-:S02]  /*81d0*/  PRMT R132, RZ, 0x7610, R132 ;  /* 0x00007610ff847816 */ /* 0x001fc40000000084 */
[----:B--2---:R-:W-:-:S04]  /*81e0*/  IADD3 R100, P2, R110, UR4, RZ ;  /* 0x000000046e647c10 */ /* 0x004fc8000ff5e0ff */
[----:B------:R-:W-:Y:S01]  /*81f0*/  IADD3.X R101, R111, UR5, RZ, P2, !PT ;  /* 0x000000056f657c10 */ /* 0x000fe200097fe4ff */
[----:B------:R0:W-:Y:S04]  /*8200*/  STS.U16 [R96+0x2400], R133 ;  /* 0x0024008560007388 */ /* 0x0001e80000000400 */
[----:B------:R1:W2:Y:S04]  /*8210*/  @!P0 LDG.E.U16 R132, [R100.64] ;  /* 0x0000000a64848981 */ /* 0x0002a8000c1e1500 */
[----:B------:R-:W2:Y:S01]  /*8220*/  LDL.LU.64 R110, [R1+0x150] ;  /* 0x00015000016e7983 */ /* 0x000ea20000300a00 */
[----:B0-----:R-:W-:-:S02]  /*8230*/  PRMT R133, RZ, 0x7610, R133 ;  /* 0x00007610ff857816 */ /* 0x001fc40000000085 */
[----:B-1----:R-:W-:-:S04]  /*8240*/  IADD3 R100, P2, R106, UR4, RZ ;  /* 0x000000046a647c10 */ /* 0x002fc8000ff5e0ff */
[----:B------:R-:W-:Y:S01]  /*8250*/  IADD3.X R101, R107, UR5, RZ, P2, !PT ;  /* 0x000000056b657c10 */ /* 0x000fe200097fe4ff */
[----:B------:R0:W-:Y:S04]  /*8260*/  STS.U16 [R96+0x2480], R130 ;  /* 0x0024808260007388 */ /* 0x0001e80000000400 */
[----:B------:R5:W2:Y:S04]  /*8270*/  @!P1 LDG.E.U16 R133, [R100.64] ;  /* 0x0000000a64859981 */ /* 0x000aa8000c1e1500 */
[----:B------:R-:W-:Y:S04]  /*8280*/  STS.U16 [R96+0x2c00], R131 ;  /* 0x002c008360007388 */ /* 0x000fe80000000400 */
[----:B------:R-:W-:Y:S01]  /*8290*/  STS.U16 [R96+0x2c80], R128 ;  /* 0x002c808060007388 */ /* 0x000fe20000000400 */
[----:B0-----:R-:W-:-:S03]  /*82a0*/  PRMT R130, RZ, 0x7610, R130 ;  /* 0x00007610ff827816 */ /* 0x001fc60000000082 */
[----:B------:R-:W-:Y:S04]  /*82b0*/  STS.U16 [R96+0x3400], R125 ;  /* 0x0034007d60007388 */ /* 0x000fe80000000400 */
[----:B------:R-:W-:Y:S04]  /*82c0*/  STS.U16 [R96+0x3480], R122 ;  /* 0x0034807a60007388 */ /* 0x000fe80000000400 */
[----:B------:R-:W-:Y:S04]  /*82d0*/  STS.U16 [R96+0x3c00], R129 ;  /* 0x003c008160007388 */ /* 0x000fe80000000400 */
[----:B------:R0:W-:Y:S04]  /*82e0*/  STS.U16 [R96+0x3c80], R126 ;  /* 0x003c807e60007388 */ /* 0x0001e80000000400 */
[----:B------:R-:W2:Y:S04]  /*82f0*/  LDL.64 R106, [R1+0x98] ;  /* 0x00009800016a7983 */ /* 0x000ea80000100a00 */
[----:B0-----:R-:W2:Y:S01]  /*8300*/  LDL.64 R96, [R1+0x10] ;  /* 0x0000100001607983 */ /* 0x001ea20000100a00 */
[----:B-----5:R-:W-:-:S04]  /*8310*/  IADD3 R100, P2, R104, UR4, RZ ;  /* 0x0000000468647c10 */ /* 0x020fc8000ff5e0ff */
[----:B------:R-:W-:Y:S02]  /*8320*/  IADD3.X R101, R105, UR5, RZ, P2, !PT ;  /* 0x0000000569657c10 */ /* 0x000fe400097fe4ff */
[----:B------:R-:W5:Y:S04]  /*8330*/  LDL.64 R104, [R1+0x90] ;  /* 0x0000900001687983 */ /* 0x000f680000100a00 */
[----:B------:R4:W3:Y:S02]  /*8340*/  @!P0 LDG.E.U16 R130, [R100.64] ;  /* 0x0000000a64828981 */ /* 0x0008e4000c1e1500 */
[----:B----4-:R-:W-:-:S04]  /*8350*/  IADD3 R100, P2, R98, UR4, RZ ;  /* 0x0000000462647c10 */ /* 0x010fc8000ff5e0ff */
[----:B------:R-:W-:Y:S02]  /*8360*/  IADD3.X R101, R99, UR5, RZ, P2, !PT ;  /* 0x0000000563657c10 */ /* 0x000fe400097fe4ff */
[----:B------:R-:W4:Y:S01]  /*8370*/  LDL.64 R98, [R1+0x18] ;  /* 0x0000180001627983 */ /* 0x000f220000100a00 */
[----:B------:R-:W-:Y:S02]  /*8380*/  PRMT R131, RZ, 0x7610, R131 ;  /* 0x00007610ff837816 */ /* 0x000fe40000000083 */
[----:B------:R-:W-:-:S04]  /*8390*/  PRMT R128, RZ, 0x7610, R128 ;  /* 0x00007610ff807816 */ /* 0x000fc80000000080 */
[----:B------:R0:W3:Y:S02]  /*83a0*/  @!P1 LDG.E.U16 R131, [R100.64] ;  /* 0x0000000a64839981 */ /* 0x0000e4000c1e1500 */
[----:B0-----:R-:W-:-:S04]  /*83b0*/  IADD3 R100, P2, R78, UR4, RZ ;  /* 0x000000044e647c10 */ /* 0x001fc8000ff5e0ff */
[----:B------:R-:W-:-:S05]  /*83c0*/  IADD3.X R101, R79, UR5, RZ, P2, !PT ;  /* 0x000000054f657c10 */ /* 0x000fca00097fe4ff */
[----:B------:R0:W3:Y:S01]  /*83d0*/  @!P0 LDG.E.U16 R128, [R100.64] ;  /* 0x0000000a64808981 */ /* 0x0000e2000c1e1500 */
[----:B------:R-:W-:Y:S02]  /*83e0*/  PRMT R125, RZ, 0x7610, R125 ;  /* 0x00007610ff7d7816 */ /* 0x000fe4000000007d */
        /* <DEDUP_REMOVED lines=12> */
[----:B------:R-:W-:Y:S02]  /*84b0*/  LOP3.LUT R230, R6, 0x50, RZ, 0x3c, !PT ;  /* 0x0000005006e67812 */ /* 0x000fe400078e3cff */
[----:B0-----:R-:W-:-:S04]  /*84c0*/  IADD3 R100, P2, R146, UR4, RZ ;  /* 0x0000000492647c10 */ /* 0x001fc8000ff5e0ff */
        /* <DEDUP_REMOVED lines=29> */
[----:B--2---:R-:W-:-:S04]  /*86a0*/  IADD3 R100, P2, R96, UR4, RZ ;  /* 0x0000000460647c10 */ /* 0x004fc8000ff5e0ff */
[----:B------:R-:W-:Y:S01]  /*86b0*/  IADD3.X R101, R97, UR5, RZ, P2, !PT ;  /* 0x0000000561657c10 */ /* 0x000fe200097fe4ff */
[----:B------:R0:W-:Y:S04]  /*86c0*/  STS.U16 [R230+0x1d00], R117 ;  /* 0x001d0075e6007388 */ /* 0x0001e80000000400 */
[----:B------:R4:W2:Y:S04]  /*86d0*/  @!P0 LDG.E.U16 R116, [R100.64] ;  /* 0x0000000a64748981 */ /* 0x0008a8000c1e1500 */
[----:B------:R-:W2:Y:S01]  /*86e0*/  LDL.LU.64 R96, [R1+0x148] ;  /* 0x0001480001607983 */ /* 0x000ea20000300a00 */
[----:B0-----:R-:W-:-:S03]  /*86f0*/  PRMT R117, RZ, 0x7610, R117 ;  /* 0x00007610ff757816 */ /* 0x001fc60000000075 */
[----:B------:R0:W-:Y:S02]  /*8700*/  STS.U16 [R230+0x1d80], R102 ;  /* 0x001d8066e6007388 */ /* 0x0001e40000000400 */
[----:B0-----:R-:W-:Y:S02]  /*8710*/  PRMT R102, RZ, 0x7610, R102 ;  /* 0x00007610ff667816 */ /* 0x001fe40000000066 */
[----:B------:R0:W-:Y:S02]  /*8720*/  STS.U16 [R230+0x2500], R7 ;  /* 0x00250007e6007388 */ /* 0x0001e40000000400 */
[----:B0-----:R-:W-:Y:S02]  /*8730*/  PRMT R7, RZ, 0x7610, R7 ;  /* 0x00007610ff077816 */ /* 0x001fe40000000007 */
[----:B----4-:R-:W-:-:S04]  /*8740*/  IADD3 R100, P2, R98, UR4, RZ ;  /* 0x0000000462647c10 */ /* 0x010fc8000ff5e0ff */
[----:B------:R-:W-:Y:S02]  /*8750*/  IADD3.X R101, R99, UR5, RZ, P2, !PT ;  /* 0x0000000563657c10 */ /* 0x000fe400097fe4ff */
[----:B------:R-:W4:Y:S04]  /*8760*/  LDL.LU.64 R98, [R1+0x140] ;  /* 0x0001400001627983 */ /* 0x000f280000300a00 */
[----:B------:R5:W4:Y:S02]  /*8770*/  @!P1 LDG.E.U16 R117, [R100.64] ;  /* 0x0000000a64759981 */ /* 0x000b24000c1e1500 */
[----:B-----5:R-:W-:-:S04]  /*8780*/  IADD3 R100, P2, R104, UR4, RZ ;  /* 0x0000000468647c10 */ /* 0x020fc8000ff5e0ff */
[----:B------:R-:W-:Y:S02]  /*8790*/  IADD3.X R101, R105, UR5, RZ, P2, !PT ;  /* 0x0000000569657c10 */ /* 0x000fe400097fe4ff */
[----:B------:R-:W5:Y:S04]  /*87a0*/  LDL.LU.64 R104, [R1+0x138] ;  /* 0x0001380001687983 */ /* 0x000f680000300a00 */
[----:B------:R0:W5:Y:S02]  /*87b0*/  @!P0 LDG.E.U16 R102, [R100.64] ;  /* 0x0000000a64668981 */ /* 0x000164000c1e1500 */
[----:B0-----:R-:W-:-:S04]  /*87c0*/  IADD3 R100, P0, R106, UR4, RZ ;  /* 0x000000046a647c10 */ /* 0x001fc8000ff1e0ff */
[----:B------:R-:W-:Y:S02]  /*87d0*/  IADD3.X R101, R107, UR5, RZ, P0, !PT ;  /* 0x000000056b657c10 */ /* 0x000fe400087fe4ff */
[----:B------:R-:W5:Y:S04]  /*87e0*/  LDL.LU.64 R106, [R1+0x130] ;  /* 0x00013000016a7983 */ /* 0x000f680000300a00 */
[----:B------:R0:W5:Y:S01]  /*87f0*/  @!P1 LDG.E.U16 R7, [R100.64] ;  /* 0x0000000a64079981 */ /* 0x000162000c1e1500 */
[C---:B------:R-:W-:Y:S02]  /*8800*/  LOP3.LUT R230, R6.reuse, 0x60, RZ, 0x3c, !PT ;  /* 0x0000006006e67812 */ /* 0x040fe400078e3cff */
[----:B0-----:R-:W-:-:S05]  /*8810*/  LOP3.LUT R101, R6, 0x50, RZ, 0x3c, !PT ;  /* 0x0000005006657812 */ /* 0x001fca00078e3cff */
[----:B------:R-:W-:Y:S04]  /*8820*/  STS.U16 [R101+0x2580], R103 ;  /* 0x0025806765007388 */ /* 0x000fe80000000400 */
[----:B------:R-:W-:Y:S04]  /*8830*/  STS.U16 [R101+0x2d00], R134 ;  /* 0x002d008665007388 */ /* 0x000fe80000000400 */
[----:B------:R-:W-:Y:S04]  /*8840*/  STS.U16 [R101+0x2d80], R137 ;  /* 0x002d808965007388 */ /* 0x000fe80000000400 */
[----:B------:R-:W-:Y:S04]  /*8850*/  STS.U16 [R101+0x3500], R219 ;  /* 0x003500db65007388 */ /* 0x000fe80000000400 */
[----:B---3--:R-:W-:Y:S04]  /*8860*/  STS.U16 [R101+0x3580], R221 ;  /* 0x003580dd65007388 */ /* 0x008fe80000000400 */
[----:B------:R-:W-:Y:S04]  /*8870*/  STS.U16 [R101+0x3d00], R223 ;  /* 0x003d00df65007388 */ /* 0x000fe80000000400 */
        /* <DEDUP_REMOVED lines=29> */
[----:B--2---:R-:W-:Y:S04]  /*8a50*/  STS.U16 [R252+0x2f00], R116 ;  /* 0x002f0074fc007388 */ /* 0x004fe80000000400 */
[----:B----4-:R-:W-:Y:S04]  /*8a60*/  STS.U16 [R252+0x2f80], R117 ;  /* 0x002f8075fc007388 */ /* 0x010fe80000000400 */
[----:B-----5:R-:W-:Y:S04]  /*8a70*/  STS.U16 [R252+0x3700], R102 ;  /* 0x00370066fc007388 */ /* 0x020fe80000000400 */
[----:B------:R-:W-:Y:S04]  /*8a80*/  STS.U16 [R252+0x3780], R7 ;  /* 0x00378007fc007388 */ /* 0x000fe80000000400 */
[----:B------:R-:W-:Y:S06]  /*8a90*/  BAR.SYNC.DEFER_BLOCKING 0x0 ;  /* 0x0000000000007b1d */ /* 0x000fec0000010000 */
[----:B------:R-:W-:Y:S04]  /*8aa0*/  LDSM.16.MT88.4 R128, [R3+0x4000] ;  /* 0x004000000380783b */ /* 0x000fe80000004200 */
[----:B------:R-:W0:Y:S04]  /*8ab0*/  LDSM.16.M88.4 R124, [R4+0x2000] ;  /* 0x00200000047c783b */ /* 0x000e280000000200 */
[----:B------:R-:W1:Y:S04]  /*8ac0*/  LDSM.16.M88.4 R116, [R4] ;  /* 0x000000000474783b */ /* 0x000e680000000200 */
[----:B------:R-:W2:Y:S04]  /*8ad0*/  LDSM.16.M88.4 R120, [R4+0x1000] ;  /* 0x001000000478783b */ /* 0x000ea80000000200 */
[----:B------:R-:W3:Y:S04]  /*8ae0*/  LDSM.16.M88.4 R132, [R4+0x3000] ;  /* 0x003000000484783b */ /* 0x000ee80000000200 */
[----:B------:R-:W4:Y:S04]  /*8af0*/  LDSM.16.MT88.4 R100, [R3+0x4200] ;  /* 0x004200000364783b */ /* 0x000f280000004200 */
[----:B------:R-:W-:Y:S01]  /*8b00*/  LDSM.16.M88.4 R136, [R4+0x80] ;  /* 0x000080000488783b */ /* 0x000fe20000000200 */
[C---:B0-----:R-:W-:Y:S08]  /*8b10*/  HMMA.16816.F32 R96, R128.reuse, R124, R96 ;  /* 0x0000007c8060723c */ /* 0x041ff00000001860 */
[C---:B-1----:R-:W-:Y:S08]  /*8b20*/  HMMA.16816.F32 R112, R128.reuse, R116, R112 ;  /* 0x000000748070723c */ /* 0x042ff00000001870 */
[C---:B--2---:R-:W-:Y:S08]  /*8b30*/  HMMA.16816.F32 R108, R128.reuse, R120, R108 ;  /* 0x00000078806c723c */ /* 0x044ff0000000186c */
[----:B---3--:R-:W-:Y:S01]  /*8b40*/  HMMA.16816.F32 R104, R128, R132, R104 ;  /* 0x000000848068723c */ /* 0x008fe20000001868 */
[----:B------:R-:W-:Y:S07]  /*8b50*/  LDSM.16.MT88.4 R128, [R3+0x4400] ;  /* 0x004400000380783b */ /* 0x000fee0000004200 */
[C---:B----4-:R-:W-:Y:S01]  /*8b60*/  HMMA.16816.F32 R124, R100.reuse, R126, R96 ;  /* 0x0000007e647c723c */ /* 0x050fe20000001860 */
[----:B------:R-:W0:Y:S07]  /*8b70*/  LDSM.16.M88.4 R96, [R5] ;  /* 0x000000000560783b */ /* 0x000e2e0000000200 */
[C---:B------:R-:W-:Y:S01]  /*8b80*/  HMMA.16816.F32 R116, R100.reuse, R118, R112 ;  /* 0x000000766474723c */ /* 0x040fe20000001870 */
[----:B------:R-:W-:Y:S07]  /*8b90*/  LDSM.16.MT88.4 R112, [R3+0x4600] ;  /* 0x004600000370783b */ /* 0x000fee0000004200 */
[C---:B------:R-:W-:Y:S01]  /*8ba0*/  HMMA.16816.F32 R120, R100.reuse, R122, R108 ;  /* 0x0000007a6478723c */ /* 0x040fe2000000186c */
[----:B------:R-:W-:Y:S07]  /*8bb0*/  LDSM.16.M88.4 R108, [R5+0x3000] ;  /* 0x00300000056c783b */ /* 0x000fee0000000200 */
[----:B------:R-:W-:Y:S01]  /*8bc0*/  HMMA.16816.F32 R132, R100, R134, R104 ;  /* 0x000000866484723c */ /* 0x000fe20000001868 */
[----:B------:R-:W1:Y:S04]  /*8bd0*/  LDSM.16.M88.4 R100, [R5+0x1000] ;  /* 0x001000000564783b */ /* 0x000e680000000200 */
[----:B------:R-:W2:Y:S03]  /*8be0*/  LDSM.16.M88.4 R104, [R5+0x2000] ;  /* 0x002000000568783b */ /* 0x000ea60000000200 */
[C---:B0-----:R-:W-:Y:S08]  /*8bf0*/  HMMA.16816.F32 R116, R128.reuse, R96, R116 ;  /* 0x000000608074723c */ /* 0x041ff00000001874 */
[C---:B-1----:R-:W-:Y:S08]  /*8c00*/  HMMA.16816.F32 R120, R128.reuse, R100, R120 ;  /* 0x000000648078723c */ /* 0x042ff00000001878 */
[C---:B--2---:R-:W-:Y:S08]  /*8c10*/  HMMA.16816.F32 R124, R128.reuse, R104, R124 ;  /* 0x00000068807c723c */ /* 0x044ff0000000187c */
[----:B------:R-:W-:Y:S01]  /*8c20*/  HMMA.16816.F32 R128, R128, R108, R132 ;  /* 0x0000006c8080723c */ /* 0x000fe20000001884 */
[----:B------:R-:W0:Y:S07]  /*8c30*/  LDSM.16.MT88.4 R132, [R3+0x4800] ;  /* 0x004800000384783b */ /* 0x000e2e0000004200 */
[C---:B------:R-:W-:Y:S01]  /*8c40*/  HMMA.16816.F32 R116, R112.reuse, R98, R116 ;  /* 0x000000627074723c */ /* 0x040fe20000001874 */
[----:B------:R-:W1:Y:S07]  /*8c50*/  LDSM.16.M88.4 R96, [R4+0x1080] ;  /* 0x001080000460783b */ /* 0x000e6e0000000200 */
[C---:B------:R-:W-:Y:S01]  /*8c60*/  HMMA.16816.F32 R120, R112.reuse, R102, R120 ;  /* 0x000000667078723c */ /* 0x040fe20000001878 */
[----:B------:R-:W2:Y:S07]  /*8c70*/  LDSM.16.M88.4 R100, [R4+0x2080] ;  /* 0x002080000464783b */ /* 0x000eae0000000200 */
[C---:B------:R-:W-:Y:S01]  /*8c80*/  HMMA.16816.F32 R124, R112.reuse, R106, R124 ;  /* 0x0000006a707c723c */ /* 0x040fe2000000187c */
[----:B------:R-:W3:Y:S07]  /*8c90*/  LDSM.16.M88.4 R104, [R4+0x3080] ;  /* 0x003080000468783b */ /* 0x000eee0000000200 */
[----:B------:R-:W-:Y:S01]  /*8ca0*/  HMMA.16816.F32 R128, R112, R110, R128 ;  /* 0x0000006e7080723c */ /* 0x000fe20000001880 */
[----:B------:R-:W4:Y:S04]  /*8cb0*/  LDSM.16.MT88.4 R108, [R3+0x4a00] ;  /* 0x004a0000036c783b */ /* 0x000f280000004200 */
[----:B------:R-:W-:Y:S03]  /*8cc0*/  LDSM.16.MT88.4 R112, [R3+0x4c00] ;  /* 0x004c00000370783b */ /* 0x000fe60000004200 */
[C---:B0-----:R-:W-:Y:S08]  /*8cd0*/  HMMA.16816.F32 R116, R132.reuse, R136, R116 ;  /* 0x000000888474723c */ /* 0x041ff00000001874 */
[C---:B-1----:R-:W-:Y:S08]  /*8ce0*/  HMMA.16816.F32 R120, R132.reuse, R96, R120 ;  /* 0x000000608478723c */ /* 0x042ff00000001878 */
[C---:B--2---:R-:W-:Y:S08]  /*8cf0*/  HMMA.16816.F32 R124, R132.reuse, R100, R124 ;  /* 0x00000064847c723c */ /* 0x044ff0000000187c */
[----:B---3--:R-:W-:Y:S01]  /*8d00*/  HMMA.16816.F32 R128, R132, R104, R128 ;  /* 0x000000688480723c */ /* 0x008fe20000001880 */
[----:B------:R-:W0:Y:S07]  /*8d10*/  LDSM.16.M88.4 R132, [R5+0x80] ;  /* 0x000080000584783b */ /* 0x000e2e0000000200 */
[C---:B----4-:R-:W-:Y:S08]  /*8d20*/  HMMA.16816.F32 R116, R108.reuse, R138, R116 ;  /* 0x0000008a6c74723c */ /* 0x050ff00000001874 */
[C---:B------:R-:W-:Y:S01]  /*8d30*/  HMMA.16816.F32 R120, R108.reuse, R98, R120 ;  /* 0x000000626c78723c */ /* 0x040fe20000001878 */
[----:B------:R-:W1:Y:S07]  /*8d40*/  LDSM.16.M88.4 R96, [R5+0x1080] ;  /* 0x001080000560783b */ /* 0x000e6e0000000200 */
[C---:B------:R-:W-:Y:S01]  /*8d50*/  HMMA.16816.F32 R124, R108.reuse, R102, R124 ;  /* 0x000000666c7c723c */ /* 0x040fe2000000187c */
[----:B------:R-:W2:Y:S07]  /*8d60*/  LDSM.16.M88.4 R100, [R5+0x2080] ;  /* 0x002080000564783b */ /* 0x000eae0000000200 */
[----:B------:R-:W-:Y:S01]  /*8d70*/  HMMA.16816.F32 R128, R108, R106, R128 ;  /* 0x0000006a6c80723c */ /* 0x000fe20000001880 */
[----:B------:R-:W3:Y:S07]  /*8d80*/  LDSM.16.M88.4 R104, [R5+0x3080] ;  /* 0x003080000568783b */ /* 0x000eee0000000200 */
[----:B0-----:R-:W-:Y:S01]  /*8d90*/  HMMA.16816.F32 R108, R112, R132, R116 ;  /* 0x00000084706c723c */ /* 0x001fe20000001874 */
[----:B------:R-:W0:Y:S01]  /*8da0*/  LDSM.16.MT88.4 R116, [R3+0x4e00] ;  /* 0x004e00000374783b */ /* 0x000e220000004200 */
[----:B------:R-:W-:-:S06]  /*8db0*/  UIADD3 UR6, UR6, -0x1, URZ ;  /* 0xffffffff06067890 */ /* 0x000fcc000fffe03f */
[C---:B-1----:R-:W-:Y:S08]  /*8dc0*/  HMMA.16816.F32 R120, R112.reuse, R96, R120 ;  /* 0x000000607078723c */ /* 0x042ff00000001878 */
[C---:B--2---:R-:W-:Y:S08]  /*8dd0*/  HMMA.16816.F32 R124, R112.reuse, R100, R124 ;  /* 0x00000064707c723c */ /* 0x044ff0000000187c */
[----:B---3--:R-:W-:Y:S01]  /*8de0*/  HMMA.16816.F32 R128, R112, R104, R128 ;  /* 0x000000687080723c */ /* 0x008fe20000001880 */
[----:B------:R-:W-:Y:S01]  /*8df0*/  ISETP.NE.U32.AND P0, PT, RZ, UR6, PT ;  /* 0x00000006ff007c0c */ /* 0x000fe2000bf05070 */
[----:B------:R-:W-:Y:S01]  /*8e00*/  IMAD.U32 R7, RZ, RZ, UR8 ;  /* 0x00000008ff077e24 */ /* 0x000fe2000f8e00ff */
[----:B------:R-:W-:-:S02]  /*8e10*/  UIADD3 UR9, UR9, -0x80, URZ ;  /* 0xffffff8009097890 */ /* 0x000fc4000fffe03f */
[----:B------:R-:W-:-:S03]  /*8e20*/  UIMAD.WIDE UR4, UR7, 0x2, UR4 ;  /* 0x00000002070478a5 */ /* 0x000fc6000f8e0204 */
[----:B0-----:R-:W-:Y:S01]  /*8e30*/  HMMA.16816.F32 R112, R116, R134, R108 ;  /* 0x000000867470723c */ /* 0x001fe2000000186c */
[----:B------:R-:W-:-:S07]  /*8e40*/  IMAD.WIDE R94, R7, 0x2, R94 ;  /* 0x00000002075e7825 */ /* 0x000fce00078e025e */
[C---:B------:R-:W-:Y:S08]  /*8e50*/  HMMA.16816.F32 R108, R116.reuse, R98, R120 ;  /* 0x00000062746c723c */ /* 0x040ff00000001878 */
[C---:B------:R-:W-:Y:S08]  /*8e60*/  HMMA.16816.F32 R96, R116.reuse, R102, R124 ;  /* 0x000000667460723c */ /* 0x040ff0000000187c */
[----:B------:R-:W-:Y:S01]  /*8e70*/  HMMA.16816.F32 R104, R116, R106, R128 ;  /* 0x0000006a7468723c */ /* 0x000fe20000001880 */
[----:B------:R-:W-:Y:S01]  /*8e80*/  @!P0 CALL.REL.NOINC `(.L_x_2) ;  /* 0x0000001000008944 */ /* 0x000fe20003c00000 */
[----:B------:R-:W-:Y:S06]  /*8e90*/  BRA `(.L_x_3) ;  /* 0xffffc0d000007947 */ /* 0x000fec000383ffff */
.L_x_2:
[----:B------:R-:W-:-:S06]  /*8ea0*/  NOP ;  /* 0x0000000000007918 */ /* 0x000fcc0000000000 */
[----:B------:R-:W-:-:S12]  /*8eb0*/  NOP ;  /* 0x0000000000007918 */ /* 0x000fd80000000000 */
[----:B------:R-:W-:Y:S02]  /*8ec0*/  F2FP.PACK_AB R4, R111, R115 ;  /* 0x000000736f04723e */ /* 0x000fe400000000ff */
[----:B------:R-:W-:-:S02]  /*8ed0*/  F2FP.PACK_AB R6, R109, R113 ;  /* 0x000000716d06723e */ /* 0x000fc400000000ff */
[----:B------:R-:W-:Y:S02]  /*8ee0*/  F2FP.PACK_AB R5, R107, R99 ;  /* 0x000000636b05723e */ /* 0x000fe400000000ff */
[----:B------:R-:W-:Y:S02]  /*8ef0*/  F2FP.PACK_AB R111, R106, R98 ;  /* 0x000000626a6f723e */ /* 0x000fe400000000ff */
[----:B------:R-:W-:Y:S02]  /*8f00*/  F2FP.PACK_AB R110, R110, R114 ;  /* 0x000000726e6e723e */ /* 0x000fe400000000ff */
[----:B------:R-:W-:Y:S02]  /*8f10*/  F2FP.PACK_AB R7, R105, R97 ;  /* 0x000000616907723e */ /* 0x000fe400000000ff */
[----:B------:R-:W-:Y:S02]  /*8f20*/  F2FP.PACK_AB R109, R104, R96 ;  /* 0x00000060686d723e */ /* 0x000fe400000000ff */
[----:B------:R-:W-:-:S02]  /*8f30*/  F2FP.PACK_AB R108, R108, R112 ;  /* 0x000000706c6c723e */ /* 0x000fc400000000ff */
.L_x_1:
[----:B------:R-:W2:Y:S04]  /*8f40*/  LDL.LU R8, [R1+0x12c] ;  /* 0x00012c0001087983 */ /* 0x000ea80000300800 */
[----:B------:R-:W3:Y:S04]  /*8f50*/  LDL.LU R11, [R1+0x124] ;  /* 0x00012400010b7983 */ /* 0x000ee80000300800 */
[----:B------:R-:W4:Y:S04]  /*8f60*/  LDL.LU R9, [R1+0x128] ;  /* 0x0001280001097983 */ /* 0x000f280000300800 */
[----:B------:R-:W5:Y:S04]  /*8f70*/  LDL.LU R14, [R1+0x120] ;  /* 0x00012000010e7983 */ /* 0x000f680000300800 */
[----:B------:R-:W0:Y:S02]  /*8f80*/  S2R R15, SR_TID.X ;  /* 0x00000000000f7919 */ /* 0x000e240000002100 */
[----:B01----:R-:W-:-:S05]  /*8f90*/  IMAD.SHL.U32 R3, R15, 0x4, RZ ;  /* 0x000000040f037824 */ /* 0x003fca00078e00ff */
[----:B------:R-:W-:Y:S02]  /*8fa0*/  LOP3.LUT R3, R3, 0x38, RZ, 0xc0, !PT ;  /* 0x0000003803037812 */ /* 0x000fe400078ec0ff */
[----:B------:R-:W-:-:S04]  /*8fb0*/  SHF.R.S32.HI R10, RZ, 0x3, R15 ;  /* 0x00000003ff0a7819 */ /* 0x000fc8000001140f */
[----:B------:R-:W-:-:S04]  /*8fc0*/  SGXT R10, R10, 0x1 ;  /* 0x000000010a0a781a */ /* 0x000fc80000000200 */
[----:B------:R-:W-:Y:S02]  /*8fd0*/  LOP3.LUT R10, R10, 0x408, RZ, 0xc0, !PT ;  /* 0x000004080a0a7812 */ /* 0x000fe400078ec0ff */
[C-C-:B------:R-:W-:Y:S02]  /*8fe0*/  LOP3.LUT R16, R2.reuse, 0x24, R0.reuse, 0xfe, !PT ;  /* 0x0000002402107812 */ /* 0x140fe400078efe00 */
[C-C-:B------:R-:W-:Y:S02]  /*8ff0*/  LOP3.LUT R17, R2.reuse, 0x20, R0.reuse, 0xfe, !PT ;  /* 0x0000002002117812 */ /* 0x140fe400078efe00 */
[C-C-:B------:R-:W-:Y:S02]  /*9000*/  LOP3.LUT R18, R2.reuse, 0x1c, R0.reuse, 0xfe, !PT ;  /* 0x0000001c02127812 */ /* 0x140fe400078efe00 */
[----:B------:R-:W-:Y:S01]  /*9010*/  LOP3.LUT R19, R2, 0x18, R0, 0xfe, !PT ;  /* 0x0000001802137812 */ /* 0x000fe200078efe00 */
[----:B------:R-:W-:Y:S01]  /*9020*/  BAR.SYNC.DEFER_BLOCKING 0x0 ;  /* 0x0000000000007b1d */ /* 0x000fe20000010000 */
[----:B--2---:R-:W-:-:S04]  /*9030*/  ISETP.NE.U32.AND P0, PT, R8, RZ, PT ;  /* 0x000000ff0800720c */ /* 0x004fc80003f05070 */
[----:B------:R-:W-:Y:S02]  /*9040*/  SEL R8, RZ, 0x240, !P0 ;  /* 0x00000240ff087807 */ /* 0x000fe40004000000 */
[----:B---3--:R-:W-:Y:S02]  /*9050*/  LOP3.LUT R11, R3, 0x40, R11, 0xf8, !PT ;  /* 0x00000040030b7812 */ /* 0x008fe400078ef80b */
[----:B------:R-:W-:Y:S02]  /*9060*/  SHF.R.S32.HI R3, RZ, 0x4, R15 ;  /* 0x00000004ff037819 */ /* 0x000fe4000001140f */
[----:B----4-:R-:W-:Y:S02]  /*9070*/  LOP3.LUT R13, R8, 0x30, R9, 0xf8, !PT ;  /* 0x00000030080d7812 */ /* 0x010fe400078ef809 */
[----:B------:R-:W-:Y:S02]  /*9080*/  LOP3.LUT R9, R15, 0x20, RZ, 0xc0, !PT ;  /* 0x000000200f097812 */ /* 0x000fe400078ec0ff */
[----:B------:R-:W-:-:S02]  /*9090*/  SGXT R8, R3, 0x1 ;  /* 0x000000010308781a */ /* 0x000fc40000000200 */
[----:B------:R-:W-:Y:S01]  /*90a0*/  LOP3.LUT R3, R15, 0x10, RZ, 0xc0, !PT ;  /* 0x000000100f037812 */ /* 0x000fe200078ec0ff */
[----:B------:R-:W-:Y:S01]  /*90b0*/  IMAD.SHL.U32 R12, R9, 0x2, RZ ;  /* 0x00000002090c7824 */ /* 0x000fe200078e00ff */
[----:B------:R-:W-:-:S03]  /*90c0*/  LOP3.LUT R8, R11, 0x240, R8, 0x78, !PT ;  /* 0x000002400b087812 */ /* 0x000fc600078e7808 */
[----:B------:R-:W-:Y:S01]  /*90d0*/  IMAD R3, R3, 0x8, R10 ;  /* 0x0000000803037824 */ /* 0x000fe200078e020a */
[----:B------:R-:W-:Y:S01]  /*90e0*/  LOP3.LUT R12, R13, R12, RZ, 0x3c, !PT ;  /* 0x0000000c0d0c7212 */ /* 0x000fe200078e3cff */
[----:B------:R-:W-:-:S04]  /*90f0*/  IMAD R8, R9, 0x8, R8 ;  /* 0x0000000809087824 */ /* 0x000fc800078e0208 */
[----:B------:R-:W-:Y:S01]  /*9100*/  IMAD.IADD R20, R3, 0x1, R12 ;  /* 0x0000000103147824 */ /* 0x000fe200078e020c */
[----:B------:R-:W-:Y:S01]  /*9110*/  LOP3.LUT R3, R8, 0x8, RZ, 0x3c, !PT ;  /* 0x0000000808037812 */ /* 0x000fe200078e3cff */
[----:B------:R-:W-:Y:S04]  /*9120*/  STS.64 [R8], R108 ;  /* 0x0000006c08007388 */ /* 0x000fe80000000a00 */
[----:B------:R-:W-:Y:S04]  /*9130*/  STS.64 [R8+0x80], R6 ;  /* 0x0000800608007388 */ /* 0x000fe80000000a00 */
[----:B------:R-:W-:Y:S04]  /*9140*/  STS.64 [R3+0x400], R110 ;  /* 0x0004006e03007388 */ /* 0x000fe80000000a00 */
[----:B------:R0:W-:Y:S04]  /*9150*/  STS.64 [R3+0x480], R4 ;  /* 0x0004800403007388 */ /* 0x0001e80000000a00 */
[----:B------:R-:W-:Y:S01]  /*9160*/  BAR.SYNC.DEFER_BLOCKING 0x0 ;  /* 0x0000000000007b1d */ /* 0x000fe20000010000 */
[----:B------:R-:W-:Y:S01]  /*9170*/  LOP3.LUT R21, R20, 0x8, RZ, 0x3c, !PT ;  /* 0x0000000814157812 */ /* 0x000fe200078e3cff */
[----:B-----5:R-:W-:-:S04]  /*9180*/  IMAD R9, R14, c[0x0][0x194], RZ ;  /* 0x000065000e097a24 */ /* 0x020fc800078e02ff */
[----:B------:R-:W1:Y:S04]  /*9190*/  LDS.64 R24, [R20] ;  /* 0x0000000014187984 */ /* 0x000e680000000a00 */
[----:B------:R-:W2:Y:S04]  /*91a0*/  LDS.64 R28, [R21] ;  /* 0x00000000151c7984 */ /* 0x000ea80000000a00 */
[----:B------:R3:W4:Y:S04]  /*91b0*/  LDS.64 R26, [R20+0x100] ;  /* 0x00010000141a7984 */ /* 0x0007280000000a00 */
[----:B------:R5:W1:Y:S01]  /*91c0*/  LDS.64 R30, [R21+0x100] ;  /* 0x00010000151e7984 */ /* 0x000a620000000a00 */
[----:B0-----:R-:W-:-:S02]  /*91d0*/  LOP3.LUT R4, R2, R0, RZ, 0xfc, !PT ;  /* 0x0000000002047212 */ /* 0x001fc400078efcff */
[----:B------:R-:W-:Y:S02]  /*91e0*/  LOP3.LUT R3, R2, 0x4, R0, 0xfe, !PT ;  /* 0x0000000402037812 */ /* 0x000fe400078efe00 */
[----:B------:R-:W-:Y:S01]  /*91f0*/  ISETP.GE.AND P0, PT, R14, c[0x0][0x178], PT ;  /* 0x00005e000e007a0c */ /* 0x000fe20003f06270 */
[C---:B------:R-:W-:Y:S01]  /*9200*/  IMAD R5, R4.reuse, c[0x0][0x198], RZ ;  /* 0x0000660004057a24 */ /* 0x040fe200078e02ff */
[----:B------:R-:W-:Y:S01]  /*9210*/  LEA R22, P1, R9, c[0x0][0x170], 0x1 ;  /* 0x00005c0009167a11 */ /* 0x000fe200078208ff */
[C---:B------:R-:W-:Y:S01]  /*9220*/  IMAD R7, R3.reuse, c[0x0][0x198], RZ ;  /* 0x0000660003077a24 */ /* 0x040fe200078e02ff */
[----:B------:R-:W-:Y:S02]  /*9230*/  ISETP.LT.AND P2, PT, R4, c[0x0][0x17c], !P0 ;  /* 0x00005f0004007a0c */ /* 0x000fe40004741270 */
[----:B------:R-:W-:Y:S02]  /*9240*/  ISETP.LT.AND P4, PT, R3, c[0x0][0x17c], !P0 ;  /* 0x00005f0003007a0c */ /* 0x000fe40004781270 */
[----:B------:R-:W-:-:S02]  /*9250*/  LEA.HI.X.SX32 R23, R9, c[0x0][0x174], 0x1, P1 ;  /* 0x00005d0009177a11 */ /* 0x000fc400008f0eff */
[-C--:B------:R-:W-:Y:S02]  /*9260*/  LEA R4, P1, R5, R22.reuse, 0x1 ;  /* 0x0000001605047211 */ /* 0x080fe400078208ff */
[----:B------:R-:W-:Y:S02]  /*9270*/  LEA.HI R15, R15, 0x3c, RZ, 0x1c ;  /* 0x0000003c0f0f7811 */ /* 0x000fe400078fe0ff */
[----:B------:R-:W-:Y:S02]  /*9280*/  LEA R6, P3, R7, R22, 0x1 ;  /* 0x0000001607067211 */ /* 0x000fe400078608ff */
[C---:B------:R-:W-:Y:S02]  /*9290*/  LOP3.LUT R3, R2.reuse, 0x8, R0, 0xfe, !PT ;  /* 0x0000000802037812 */ /* 0x040fe400078efe00 */
[----:B------:R-:W-:Y:S02]  /*92a0*/  LEA.HI.X.SX32 R5, R5, R23, 0x1, P1 ;  /* 0x0000001705057211 */ /* 0x000fe400008f0eff */
[----:B------:R-:W-:-:S02]  /*92b0*/  LOP3.LUT R13, R2, R15, RZ, 0xfc, !PT ;  /* 0x0000000f020d7212 */ /* 0x000fc400078efcff */
[----:B------:R-:W-:Y:S02]  /*92c0*/  LEA.HI.X.SX32 R7, R7, R23, 0x1, P3 ;  /* 0x0000001707077211 */ /* 0x000fe400018f0eff */
[C---:B------:R-:W-:Y:S01]  /*92d0*/  ISETP.LT.AND P1, PT, R3.reuse, c[0x0][0x17c], !P0 ;  /* 0x00005f0003007a0c */ /* 0x040fe20004721270 */
[----:B------:R-:W-:Y:S01]  /*92e0*/  IMAD R3, R3, c[0x0][0x198], RZ ;  /* 0x0000660003037a24 */ /* 0x000fe200078e02ff */
[C-C-:B------:R-:W-:Y:S02]  /*92f0*/  LOP3.LUT R14, R2.reuse, 0x38, R0.reuse, 0xfe, !PT ;  /* 0x00000038020e7812 */ /* 0x140fe400078efe00 */
[C-C-:B------:R-:W-:Y:S02]  /*9300*/  LOP3.LUT R11, R2.reuse, 0x34, R0.reuse, 0xfe, !PT ;  /* 0x00000034020b7812 */ /* 0x140fe400078efe00 */
[C-C-:B------:R-:W-:Y:S02]  /*9310*/  LOP3.LUT R10, R2.reuse, 0x30, R0.reuse, 0xfe, !PT ;  /* 0x00000030020a7812 */ /* 0x140fe400078efe00 */
[----:B------:R-:W-:-:S02]  /*9320*/  LOP3.LUT R12, R2, 0x2c, R0, 0xfe, !PT ;  /* 0x0000002c020c7812 */ /* 0x000fc400078efe00 */
[C-C-:B------:R-:W-:Y:S02]  /*9330*/  LOP3.LUT R15, R2.reuse, 0x28, R0.reuse, 0xfe, !PT ;  /* 0x00000028020f7812 */ /* 0x140fe400078efe00 */
[C-C-:B------:R-:W-:Y:S02]  /*9340*/  LOP3.LUT R8, R2.reuse, 0x14, R0.reuse, 0xfe, !PT ;  /* 0x0000001402087812 */ /* 0x140fe400078efe00 */
[C-C-:B------:R-:W-:Y:S02]  /*9350*/  LOP3.LUT R9, R2.reuse, 0x10, R0.reuse, 0xfe, !PT ;  /* 0x0000001002097812 */ /* 0x140fe400078efe00 */
[----:B------:R-:W-:Y:S01]  /*9360*/  LOP3.LUT R0, R2, 0xc, R0, 0xfe, !PT ;  /* 0x0000000c02007812 */ /* 0x000fe200078efe00 */
[----:B-1----:R0:W-:Y:S03]  /*9370*/  @P2 STG.E.U16 [R4.64], R24 ;  /* 0x0000001804002986 */ /* 0x0021e6000c10150a */
[C---:B------:R-:W-:Y:S01]  /*9380*/  ISETP.LT.AND P3, PT, R0.reuse, c[0x0][0x17c], !P0 ;  /* 0x00005f0000007a0c */ /* 0x040fe20004761270 */
[----:B--2---:R1:W-:Y:S01]  /*9390*/  @P4 STG.E.U16 [R6.64], R28 ;  /* 0x0000001c06004986 */ /* 0x0043e2000c10150a */
[----:B------:R-:W-:Y:S01]  /*93a0*/  LEA R2, P4, R3, R22, 0x1 ;  /* 0x0000001603027211 */ /* 0x000fe200078808ff */
[----:B------:R-:W-:Y:S01]  /*93b0*/  IMAD R0, R0, c[0x0][0x198], RZ ;  /* 0x0000660000007a24 */ /* 0x000fe200078e02ff */
[C---:B------:R-:W-:Y:S01]  /*93c0*/  ISETP.LT.AND P2, PT, R9.reuse, c[0x0][0x17c], !P0 ;  /* 0x00005f0009007a0c */ /* 0x040fe20004741270 */
[----:B---3--:R-:W-:Y:S01]  /*93d0*/  IMAD R20, R9, c[0x0][0x198], RZ ;  /* 0x0000660009147a24 */ /* 0x008fe200078e02ff */
[----:B------:R-:W-:Y:S01]  /*93e0*/  LEA.HI.X.SX32 R3, R3, R23, 0x1, P4 ;  /* 0x0000001703037211 */ /* 0x000fe200020f0eff */
[C---:B-----5:R-:W-:Y:S01]  /*93f0*/  IMAD R21, R8.reuse, c[0x0][0x198], RZ ;  /* 0x0000660008157a24 */ /* 0x060fe200078e02ff */
[----:B------:R-:W-:-:S02]  /*9400*/  ISETP.LT.AND P4, PT, R8, c[0x0][0x17c], !P0 ;  /* 0x00005f0008007a0c */ /* 0x000fc40004781270 */
[-C--:B------:R-:W-:Y:S01]  /*9410*/  LEA R8, P5, R0, R22.reuse, 0x1 ;  /* 0x0000001600087211 */ /* 0x080fe200078a08ff */
[----:B----4-:R2:W-:Y:S01]  /*9420*/  @P1 STG.E.U16 [R2.64], R26 ;  /* 0x0000001a02001986 */ /* 0x0105e2000c10150a */
[-C--:B0-----:R-:W-:Y:S02]  /*9430*/  LEA R4, P1, R20, R22.reuse, 0x1 ;  /* 0x0000001614047211 */ /* 0x081fe400078208ff */
[-C--:B------:R-:W-:Y:S02]  /*9440*/  LEA.HI.X.SX32 R9, R0, R23.reuse, 0x1, P5 ;  /* 0x0000001700097211 */ /* 0x080fe400028f0eff */
[----:B-1----:R-:W-:Y:S02]  /*9450*/  LEA R6, P6, R21, R22, 0x1 ;  /* 0x0000001615067211 */ /* 0x002fe400078c08ff */
[----:B------:R-:W-:Y:S01]  /*9460*/  PRMT R24, R24, 0x7632, R24 ;  /* 0x0000763218187816 */ /* 0x000fe20000000018 */
[----:B------:R-:W-:Y:S01]  /*9470*/  @P3 STG.E.U16 [R8.64], R30 ;  /* 0x0000001e08003986 */ /* 0x000fe2000c10150a */
[----:B------:R-:W-:-:S02]  /*9480*/  LEA.HI.X.SX32 R5, R20, R23, 0x1, P1 ;  /* 0x0000001714057211 */ /* 0x000fc400008f0eff */
[----:B------:R-:W-:Y:S02]  /*9490*/  LEA.HI.X.SX32 R7, R21, R23, 0x1, P6 ;  /* 0x0000001715077211 */ /* 0x000fe400030f0eff */
[----:B--2---:R-:W-:Y:S02]  /*94a0*/  PRMT R3, R28, 0x7632, R3 ;  /* 0x000076321c037816 */ /* 0x004fe40000000003 */
[C---:B------:R-:W-:Y:S01]  /*94b0*/  ISETP.LT.AND P1, PT, R19.reuse, c[0x0][0x17c], !P0 ;  /* 0x00005f0013007a0c */ /* 0x040fe20004721270 */
[----:B------:R-:W-:Y:S01]  /*94c0*/  IMAD R19, R19, c[0x0][0x198], RZ ;  /* 0x0000660013137a24 */ /* 0x000fe200078e02ff */
[C---:B------:R-:W-:Y:S01]  /*94d0*/  ISETP.LT.AND P3, PT, R18.reuse, c[0x0][0x17c], !P0 ;  /* 0x00005f0012007a0c */ /* 0x040fe20004761270 */
[----:B------:R-:W-:Y:S01]  /*94e0*/  IMAD R18, R18, c[0x0][0x198], RZ ;  /* 0x0000660012127a24 */ /* 0x000fe200078e02ff */
[----:B------:R0:W-:Y:S01]  /*94f0*/  @P2 STG.E.U16 [R4.64], R24 ;  /* 0x0000001804002986 */ /* 0x0001e2000c10150a */
[C---:B------:R-:W-:Y:S01]  /*9500*/  ISETP.LT.AND P2, PT, R17.reuse, c[0x0][0x17c], !P0 ;  /* 0x00005f0011007a0c */ /* 0x040fe20004741270 */
[----:B------:R-:W-:Y:S01]  /*9510*/  IMAD R17, R17, c[0x0][0x198], RZ ;  /* 0x0000660011117a24 */ /* 0x000fe200078e02ff */
[-C--:B------:R-:W-:Y:S01]  /*9520*/  LEA R2, P6, R19, R22.reuse, 0x1 ;  /* 0x0000001613027211 */ /* 0x080fe200078c08ff */
[----:B------:R1:W-:Y:S01]  /*9530*/  @P4 STG.E.U16 [R6.64], R3 ;  /* 0x0000000306004986 */ /* 0x0003e2000c10150a */
[C---:B------:R-:W-:Y:S01]  /*9540*/  ISETP.LT.AND P4, PT, R16.reuse, c[0x0][0x17c], !P0 ;  /* 0x00005f0010007a0c */ /* 0x040fe20004781270 */
[----:B------:R-:W-:Y:S01]  /*9550*/  IMAD R16, R16, c[0x0][0x198], RZ ;  /* 0x0000660010107a24 */ /* 0x000fe200078e02ff */
[----:B0-----:R-:W-:-:S02]  /*9560*/  LEA R4, P5, R18, R22, 0x1 ;  /* 0x0000001612047211 */ /* 0x001fc400078a08ff */
[-C--:B-1----:R-:W-:Y:S02]  /*9570*/  LEA.HI.X.SX32 R3, R19, R23.reuse, 0x1, P6 ;  /* 0x0000001713037211 */ /* 0x082fe400030f0eff */
[-C--:B------:R-:W-:Y:S02]  /*9580*/  LEA R6, P6, R17, R22.reuse, 0x1 ;  /* 0x0000001611067211 */ /* 0x080fe400078c08ff */
[----:B------:R-:W-:Y:S02]  /*9590*/  LEA.HI.X.SX32 R5, R18, R23, 0x1, P5 ;  /* 0x0000001712057211 */ /* 0x000fe400028f0eff */
[----:B------:R-:W-:Y:S02]  /*95a0*/  LEA R8, P5, R16, R22, 0x1 ;  /* 0x0000001610087211 */ /* 0x000fe400078a08ff */
[----:B------:R-:W-:Y:S02]  /*95b0*/  PRMT R26, R26, 0x7632, R26 ;  /* 0x000076321a1a7816 */ /* 0x000fe4000000001a */
[----:B------:R-:W-:-:S02]  /*95c0*/  PRMT R30, R30, 0x7632, R30 ;  /* 0x000076321e1e7816 */ /* 0x000fc4000000001e */
[-C--:B------:R-:W-:Y:S02]  /*95d0*/  LEA.HI.X.SX32 R7, R17, R23.reuse, 0x1, P6 ;  /* 0x0000001711077211 */ /* 0x080fe400030f0eff */
[----:B------:R-:W-:Y:S01]  /*95e0*/  LEA.HI.X.SX32 R9, R16, R23, 0x1, P5 ;  /* 0x0000001710097211 */ /* 0x000fe200028f0eff */
[----:B------:R-:W-:Y:S04]  /*95f0*/  @P1 STG.E.U16 [R2.64], R26 ;  /* 0x0000001a02001986 */ /* 0x000fe8000c10150a */
[----:B------:R0:W-:Y:S04]  /*9600*/  @P3 STG.E.U16 [R4.64], R30 ;  /* 0x0000001e04003986 */ /* 0x0001e8000c10150a */
[----:B------:R1:W-:Y:S04]  /*9610*/  @P2 STG.E.U16 [R6.64], R25 ;  /* 0x0000001906002986 */ /* 0x0003e8000c10150a */
[----:B------:R2:W-:Y:S01]  /*9620*/  @P4 STG.E.U16 [R8.64], R29 ;  /* 0x0000001d08004986 */ /* 0x0005e2000c10150a */
[C---:B------:R-:W-:Y:S01]  /*9630*/  ISETP.LT.AND P4, PT, R12.reuse, c[0x0][0x17c], !P0 ;  /* 0x00005f000c007a0c */ /* 0x040fe20004781270 */
[----:B------:R-:W-:-:S02]  /*9640*/  IMAD R12, R12, c[0x0][0x198], RZ ;  /* 0x000066000c0c7a24 */ /* 0x000fc400078e02ff */
[----:B------:R-:W-:Y:S02]  /*9650*/  IMAD R0, R10, c[0x0][0x198], RZ ;  /* 0x000066000a007a24 */ /* 0x000fe400078e02ff */
[----:B------:R-:W-:Y:S01]  /*9660*/  IMAD R17, R14, c[0x0][0x198], RZ ;  /* 0x000066000e117a24 */ /* 0x000fe200078e02ff */
[-C--:B0-----:R-:W-:Y:S02]  /*9670*/  LEA R4, P1, R12, R22.reuse, 0x1 ;  /* 0x000000160c047211 */ /* 0x081fe400078208ff */
[C---:B------:R-:W-:Y:S01]  /*9680*/  ISETP.LT.AND P5, PT, R15.reuse, c[0x0][0x17c], !P0 ;  /* 0x00005f000f007a0c */ /* 0x040fe200047a1270 */
[----:B------:R-:W-:Y:S01]  /*9690*/  IMAD R15, R15, c[0x0][0x198], RZ ;  /* 0x000066000f0f7a24 */ /* 0x000fe200078e02ff */
[----:B-1----:R-:W-:Y:S02]  /*96a0*/  LEA R6, P2, R0, R22, 0x1 ;  /* 0x0000001600067211 */ /* 0x002fe400078408ff */
[----:B------:R-:W-:Y:S02]  /*96b0*/  ISETP.LT.AND P3, PT, R10, c[0x0][0x17c], !P0 ;  /* 0x00005f000a007a0c */ /* 0x000fe40004761270 */
[----:B------:R-:W-:-:S02]  /*96c0*/  LEA.HI.X.SX32 R5, R12, R23, 0x1, P1 ;  /* 0x000000170c057211 */ /* 0x000fc400008f0eff */
[-C--:B------:R-:W-:Y:S01]  /*96d0*/  LEA R10, P1, R17, R22.reuse, 0x1 ;  /* 0x00000016110a7211 */ /* 0x080fe200078208ff */
[----:B------:R-:W-:Y:S01]  /*96e0*/  IMAD R16, R11, c[0x0][0x198], RZ ;  /* 0x000066000b107a24 */ /* 0x000fe200078e02ff */
[-C--:B------:R-:W-:Y:S02]  /*96f0*/  LEA.HI.X.SX32 R7, R0, R23.reuse, 0x1, P2 ;  /* 0x0000001700077211 */ /* 0x080fe400010f0eff */
[----:B------:R-:W-:Y:S02]  /*9700*/  LEA R2, P6, R15, R22, 0x1 ;  /* 0x000000160f027211 */ /* 0x000fe400078c08ff */
[----:B------:R-:W-:Y:S02]  /*9710*/  ISETP.LT.AND P2, PT, R11, c[0x0][0x17c], !P0 ;  /* 0x00005f000b007a0c */ /* 0x000fe40004741270 */
[----:B------:R-:W-:Y:S02]  /*9720*/  LEA.HI.X.SX32 R11, R17, R23, 0x1, P1 ;  /* 0x00000017110b7211 */ /* 0x000fe400008f0eff */
[----:B------:R-:W-:-:S02]  /*9730*/  ISETP.LT.AND P1, PT, R14, c[0x0][0x17c], !P0 ;  /* 0x00005f000e007a0c */ /* 0x000fc40004721270 */
[----:B------:R-:W-:Y:S02]  /*9740*/  ISETP.LT.AND P0, PT, R13, c[0x0][0x17c], !P0 ;  /* 0x00005f000d007a0c */ /* 0x000fe40004701270 */
[-C--:B------:R-:W-:Y:S02]  /*9750*/  LEA.HI.X.SX32 R3, R15, R23.reuse, 0x1, P6 ;  /* 0x000000170f037211 */ /* 0x080fe400030f0eff */
[C---:B--2---:R-:W-:Y:S01]  /*9760*/  LEA R8, P6, R16.reuse, R22, 0x1 ;  /* 0x0000001610087211 */ /* 0x044fe200078c08ff */
[----:B------:R-:W-:Y:S01]  /*9770*/  IMAD R18, R13, c[0x0][0x198], RZ ;  /* 0x000066000d127a24 */ /* 0x000fe200078e02ff */
[----:B------:R-:W-:Y:S02]  /*9780*/  PRMT R25, R25, 0x7632, R25 ;  /* 0x0000763219197816 */ /* 0x000fe40000000019 */
[----:B------:R-:W-:Y:S02]  /*9790*/  LEA.HI.X.SX32 R9, R16, R23, 0x1, P6 ;  /* 0x0000001710097211 */ /* 0x000fe400030f0eff */
[----:B------:R-:W-:Y:S01]  /*97a0*/  PRMT R29, R29, 0x7632, R29 ;  /* 0x000076321d1d7816 */ /* 0x000fe2000000001d */
[----:B------:R0:W-:Y:S01]  /*97b0*/  @P5 STG.E.U16 [R2.64], R27 ;  /* 0x0000001b02005986 */ /* 0x0001e2000c10150a */
[----:B------:R-:W-:-:S03]  /*97c0*/  PRMT R0, R27, 0x7632, R0 ;  /* 0x000076321b007816 */ /* 0x000fc60000000000 */
[----:B------:R0:W-:Y:S01]  /*97d0*/  @P4 STG.E.U16 [R4.64], R31 ;  /* 0x0000001f04004986 */ /* 0x0001e2000c10150a */
[----:B------:R-:W-:-:S03]  /*97e0*/  LEA R12, P6, R18, R22, 0x1 ;  /* 0x00000016120c7211 */ /* 0x000fc600078c08ff */
[----:B------:R0:W-:Y:S04]  /*97f0*/  @P3 STG.E.U16 [R6.64], R25 ;  /* 0x0000001906003986 */ /* 0x0001e8000c10150a */
[----:B------:R0:W-:Y:S01]  /*9800*/  @P2 STG.E.U16 [R8.64], R29 ;  /* 0x0000001d08002986 */ /* 0x0001e2000c10150a */
[----:B------:R-:W-:-:S03]  /*9810*/  LEA.HI.X.SX32 R13, R18, R23, 0x1, P6 ;  /* 0x00000017120d7211 */ /* 0x000fc600030f0eff */
[----:B------:R0:W-:Y:S01]  /*9820*/  @P1 STG.E.U16 [R10.64], R0 ;  /* 0x000000000a001986 */ /* 0x0001e2000c10150a */
[----:B------:R-:W-:Y:S05]  /*9830*/  @!P0 EXIT ;  /* 0x000000000000894d */ /* 0x000fea0003800000 */
[----:B0-----:R-:W-:-:S05]  /*9840*/  PRMT R6, R31, 0x7632, R6 ;  /* 0x000076321f067816 */ /* 0x001fca0000000006 */
[----:B------:R-:W-:Y:S01]  /*9850*/  STG.E.U16 [R12.64], R6 ;  /* 0x000000060c007986 */ /* 0x000fe2000c10150a */
[----:B------:R-:W-:Y:S05]  /*9860*/  EXIT ;  /* 0x000000000000794d */ /* 0x000fea0003800000 */
.L_x_4:
[----:B------:R-:W-:-:S00]  /*9870*/  BRA `(.L_x_4) ;  /* 0xfffffff000007947 */ /* 0x000fc0000383ffff */
[----:B------:R-:W-:-:S00]  /*9880*/  NOP ;  /* 0x0000000000007918 */ /* 0x000fc00000000000 */
[----:B------:R-:W-:-:S00]  /*9890*/  NOP ;  /* 0x0000000000007918 */ /* 0x000fc00000000000 */
[----:B------:R-:W-:-:S00]  /*98a0*/  NOP ;  /* 0x0000000000007918 */ /* 0x000fc00000000000 */
[----:B------:R-:W-:-:S00]  /*98b0*/  NOP ;  /* 0x0000000000007918 */ /* 0x000fc00000000000 */
[----:B------:R-:W-:-:S00]  /*98c0*/  NOP ;  /* 0x0000000000007918 */ /* 0x000fc00000000000 */
[----:B------:R-:W-:-:S00]  /*98d0*/  NOP ;  /* 0x0000000000007918 */ /* 0x000fc00000000000 */
[----:B------:R-:W-:-:S00]  /*98e0*/  NOP ;  /* 0x0000000000007918 */ /* 0x000fc00000000000 */
[----:B------:R-:W-:-:S00]  /*98f0*/  NOP ;  /* 0x0000000000007918 */ /* 0x000fc00000000000 */
.L_x_5:


//--------------------- .nv.shared.matmul_kernel  --------------------------
	.section	.nv.shared.matmul_kernel,"aw",@nobits
	.sectionflags	@""
	.align	16
